// auto-generated by cutlass_sweep.gemm — config: {"arch": "sm_90", "cluster_m": 2, "cluster_n": 4, "dtype": "e4m3", "dtype_b": "e4m3", "layout": "nt", "stages": 0, "tile_k": 64, "tile_m": 128, "tile_n": 256}
#include "cutlass/cutlass.h"
#include "cutlass/gemm/collective/collective_builder.hpp"
#include "cutlass/gemm/device/gemm_universal_adapter.h"
#include "cutlass/gemm/kernel/gemm_universal.hpp"
#include "cutlass/epilogue/collective/collective_builder.hpp"

using ElemA = cutlass::float_e4m3_t;
using ElemB = cutlass::float_e4m3_t;
using ElemCD = cutlass::float_e4m3_t;
using Acc  = float;
using TileShape    = cute::Shape<cute::_128, cute::_256, cute::_64>;
using ClusterShape = cute::Shape<cute::_2, cute::_4, cute::_1>;

using CollectiveEpilogue = typename cutlass::epilogue::collective::CollectiveBuilder<
    cutlass::arch::Sm90, cutlass::arch::OpClassTensorOp,
    TileShape, ClusterShape,
    cutlass::epilogue::collective::EpilogueTileAuto,
    Acc, Acc,
    ElemCD, cutlass::layout::RowMajor, 128 / cutlass::sizeof_bits<ElemCD>::value,
    ElemCD, cutlass::layout::RowMajor, 128 / cutlass::sizeof_bits<ElemCD>::value,
    cutlass::epilogue::collective::EpilogueScheduleAuto
  >::CollectiveOp;

using CollectiveMainloop = typename cutlass::gemm::collective::CollectiveBuilder<
    cutlass::arch::Sm90, cutlass::arch::OpClassTensorOp,
    ElemA, cutlass::layout::RowMajor, 128 / cutlass::sizeof_bits<ElemA>::value,
    ElemB, cutlass::layout::ColumnMajor, 128 / cutlass::sizeof_bits<ElemB>::value,
    Acc,
    TileShape, ClusterShape,
    cutlass::gemm::collective::StageCountAutoCarveout<static_cast<int>(sizeof(typename CollectiveEpilogue::SharedStorage))>,
    cutlass::gemm::collective::KernelScheduleAuto
  >::CollectiveOp;

using GemmKernel = cutlass::gemm::kernel::GemmUniversal<
    cute::Shape<int,int,int,int>,
    CollectiveMainloop,
    CollectiveEpilogue
>;
using Gemm = cutlass::gemm::device::GemmUniversalAdapter<GemmKernel>;

// Force the device kernel symbol into the cubin without needing a host main.
auto* _anchor = &cutlass::device_kernel<GemmKernel>;


// ===== COMPILED SASS (sm_90a) =====

	.target	sm_90a

	.elftype	@"ET_EXEC"


//--------------------- .note.nv.tkinfo           --------------------------
	.section	.note.nv.tkinfo,"",@"SHT_NOTE"
	.sectionflags	@"SHF_NOTE_NV_TKINFO"
	.tkinfo
        /*0018*/ 	.word	0x00000002
        /*0030*/ 	.string	""
        /*0030*/ 	.string	"ptxas"
        /*0030*/ 	.string	"Cuda compilation tools, release 13.0, V13.0.88"
        /*0030*/ 	.string	"Build cuda_13.0.r13.0/compiler.36424714_0"
        /*0030*/ 	.string	"-arch sm_90a -m 64 "



//--------------------- .note.nv.cuinfo           --------------------------
	.section	.note.nv.cuinfo,"",@"SHT_NOTE"
	.sectionflags	@"SHF_NOTE_NV_CUINFO"
        /*0018*/ 	.short	0x0002
        /*001a*/ 	.short	0x005a
        /*001c*/ 	.short	0x0082
	.zero		2


//--------------------- .nv.info                  --------------------------
	.section	.nv.info,"",@"SHT_CUDA_INFO"
	.align	4


	//----- nvinfo : EIATTR_REGCOUNT
	.align		4
        /*0000*/ 	.byte	0x04, 0x2f
        /*0002*/ 	.short	(.L_12 - .L_11)
	.align		4
.L_11:
        /*0004*/ 	.word	index@(_ZN7cutlass13device_kernelINS_4gemm6kernel13GemmUniversalIN4cute5tupleIJiiiiEEENS1_10collective13CollectiveMmaINS1_37MainloopSm90TmaGmmaWarpSpecializedFP8ILi9ENS5_IJNS4_1CILi2EEENSA_ILi4EEENSA_ILi1EEEEEENS1_35KernelTmaWarpSpecializedCooperativeEEENS5_IJNSA_ILi128EEENSA_ILi256EEENSA_ILi64EEEEEENS_12float_e4m3_tENS5_IJlSD_lEEESL_SM_NS4_8TiledMMAINS4_8MMA_AtomIJNS4_4SM904GMMA31MMA_64x256x32_F32E4M3E4M3_SS_TNILNSQ_7ScaleInE1ELSS_1EEEEEENS4_6LayoutINS5_IJSB_SD_SD_EEENS5_IJSD_NSA_ILi0EEESX_EEEEENS5_IJNS4_10UnderscoreES10_S10_EEEEENS4_23SM90_TMA_LOAD_MULTICASTENS4_14ComposedLayoutINS4_7SwizzleILi2ELi4ELi3EEENS4_18smem_ptr_flag_bitsILi8EEENSV_INS5_IJNSA_ILi8EEESJ_EEENS5_IJSJ_SD_EEEEEEEvNS4_8identityES13_S1D_vS1E_EENS_8epilogue10collective6detail29Sm90TmaWarpSpecializedAdapterINS1H_15DefaultEpilogueISL_SM_SM_NS1G_6thread17LinearCombinationISL_Li1EffLNS1L_9ScaleType4KindE0ELNS_15FloatRoundStyleE2ESL_EENS1_15EpilogueDefaultEEEEEvvEEEEvNT_6ParamsE)
        /*0008*/ 	.word	0x000000a8


	//----- nvinfo : EIATTR_FRAME_SIZE
	.align		4
.L_12:
        /*000c*/ 	.byte	0x04, 0x11
        /*000e*/ 	.short	(.L_14 - .L_13)
	.align		4
.L_13:
        /*0010*/ 	.word	index@(_ZN7cutlass13device_kernelINS_4gemm6kernel13GemmUniversalIN4cute5tupleIJiiiiEEENS1_10collective13CollectiveMmaINS1_37MainloopSm90TmaGmmaWarpSpecializedFP8ILi9ENS5_IJNS4_1CILi2EEENSA_ILi4EEENSA_ILi1EEEEEENS1_35KernelTmaWarpSpecializedCooperativeEEENS5_IJNSA_ILi128EEENSA_ILi256EEENSA_ILi64EEEEEENS_12float_e4m3_tENS5_IJlSD_lEEESL_SM_NS4_8TiledMMAINS4_8MMA_AtomIJNS4_4SM904GMMA31MMA_64x256x32_F32E4M3E4M3_SS_TNILNSQ_7ScaleInE1ELSS_1EEEEEENS4_6LayoutINS5_IJSB_SD_SD_EEENS5_IJSD_NSA_ILi0EEESX_EEEEENS5_IJNS4_10UnderscoreES10_S10_EEEEENS4_23SM90_TMA_LOAD_MULTICASTENS4_14ComposedLayoutINS4_7SwizzleILi2ELi4ELi3EEENS4_18smem_ptr_flag_bitsILi8EEENSV_INS5_IJNSA_ILi8EEESJ_EEENS5_IJSJ_SD_EEEEEEEvNS4_8identityES13_S1D_vS1E_EENS_8epilogue10collective6detail29Sm90TmaWarpSpecializedAdapterINS1H_15DefaultEpilogueISL_SM_SM_NS1G_6thread17LinearCombinationISL_Li1EffLNS1L_9ScaleType4KindE0ELNS_15FloatRoundStyleE2ESL_EENS1_15EpilogueDefaultEEEEEvvEEEEvNT_6ParamsE)
        /*0014*/ 	.word	0x00000108


	//----- nvinfo : EIATTR_MIN_STACK_SIZE
	.align		4
.L_14:
        /*0018*/ 	.byte	0x04, 0x12
        /*001a*/ 	.short	(.L_16 - .L_15)
	.align		4
.L_15:
        /*001c*/ 	.word	index@(_ZN7cutlass13device_kernelINS_4gemm6kernel13GemmUniversalIN4cute5tupleIJiiiiEEENS1_10collective13CollectiveMmaINS1_37MainloopSm90TmaGmmaWarpSpecializedFP8ILi9ENS5_IJNS4_1CILi2EEENSA_ILi4EEENSA_ILi1EEEEEENS1_35KernelTmaWarpSpecializedCooperativeEEENS5_IJNSA_ILi128EEENSA_ILi256EEENSA_ILi64EEEEEENS_12float_e4m3_tENS5_IJlSD_lEEESL_SM_NS4_8TiledMMAINS4_8MMA_AtomIJNS4_4SM904GMMA31MMA_64x256x32_F32E4M3E4M3_SS_TNILNSQ_7ScaleInE1ELSS_1EEEEEENS4_6LayoutINS5_IJSB_SD_SD_EEENS5_IJSD_NSA_ILi0EEESX_EEEEENS5_IJNS4_10UnderscoreES10_S10_EEEEENS4_23SM90_TMA_LOAD_MULTICASTENS4_14ComposedLayoutINS4_7SwizzleILi2ELi4ELi3EEENS4_18smem_ptr_flag_bitsILi8EEENSV_INS5_IJNSA_ILi8EEESJ_EEENS5_IJSJ_SD_EEEEEEEvNS4_8identityES13_S1D_vS1E_EENS_8epilogue10collective6detail29Sm90TmaWarpSpecializedAdapterINS1H_15DefaultEpilogueISL_SM_SM_NS1G_6thread17LinearCombinationISL_Li1EffLNS1L_9ScaleType4KindE0ELNS_15FloatRoundStyleE2ESL_EENS1_15EpilogueDefaultEEEEEvvEEEEvNT_6ParamsE)
        /*0020*/ 	.word	0x00000108
.L_16:


//--------------------- .nv.compat                --------------------------
	.section	.nv.compat,"",@"SHT_CUDA_COMPAT_INFO"
	.align	4
        /*0000*/ 	.byte	0x02, 0x09, 0x01, 0x00, 0x02, 0x02, 0x04, 0x00, 0x02, 0x05, 0x05, 0x00, 0x03, 0x07, 0x01, 0x01
        /*0010*/ 	.byte	0x02, 0x03, 0x01, 0x00, 0x02, 0x06, 0x01, 0x00, 0x04, 0x0b, 0x08, 0x00, 0x00, 0x00, 0x00, 0x00
        /*0020*/ 	.byte	0x00, 0x00, 0x00, 0x00


//--------------------- .nv.info._ZN7cutlass13device_kernelINS_4gemm6kernel13GemmUniversalIN4cute5tupleIJiiiiEEENS1_10collective13CollectiveMmaINS1_37MainloopSm90TmaGmmaWarpSpecializedFP8ILi9ENS5_IJNS4_1CILi2EEENSA_ILi4EEENSA_ILi1EEEEEENS1_35KernelTmaWarpSpecializedCooperativeEEENS5_IJNSA_ILi128EEENSA_ILi256EEENSA_ILi64EEEEEENS_12float_e4m3_tENS5_IJlSD_lEEESL_SM_NS4_8TiledMMAINS4_8MMA_AtomIJNS4_4SM904GMMA31MMA_64x256x32_F32E4M3E4M3_SS_TNILNSQ_7ScaleInE1ELSS_1EEEEEENS4_6LayoutINS5_IJSB_SD_SD_EEENS5_IJSD_NSA_ILi0EEESX_EEEEENS5_IJNS4_10UnderscoreES10_S10_EEEEENS4_23SM90_TMA_LOAD_MULTICASTENS4_14ComposedLayoutINS4_7SwizzleILi2ELi4ELi3EEENS4_18smem_ptr_flag_bitsILi8EEENSV_INS5_IJNSA_ILi8EEESJ_EEENS5_IJSJ_SD_EEEEEEEvNS4_8identityES13_S1D_vS1E_EENS_8epilogue10collective6detail29Sm90TmaWarpSpecializedAdapterINS1H_15DefaultEpilogueISL_SM_SM_NS1G_6thread17LinearCombinationISL_Li1EffLNS1L_9ScaleType4KindE0ELNS_15FloatRoundStyleE2ESL_EENS1_15EpilogueDefaultEEEEEvvEEEEvNT_6ParamsE --------------------------
	.section	.nv.info._ZN7cutlass13device_kernelINS_4gemm6kernel13GemmUniversalIN4cute5tupleIJiiiiEEENS1_10collective13CollectiveMmaINS1_37MainloopSm90TmaGmmaWarpSpecializedFP8ILi9ENS5_IJNS4_1CILi2EEENSA_ILi4EEENSA_ILi1EEEEEENS1_35KernelTmaWarpSpecializedCooperativeEEENS5_IJNSA_ILi128EEENSA_ILi256EEENSA_ILi64EEEEEENS_12float_e4m3_tENS5_IJlSD_lEEESL_SM_NS4_8TiledMMAINS4_8MMA_AtomIJNS4_4SM904GMMA31MMA_64x256x32_F32E4M3E4M3_SS_TNILNSQ_7ScaleInE1ELSS_1EEEEEENS4_6LayoutINS5_IJSB_SD_SD_EEENS5_IJSD_NSA_ILi0EEESX_EEEEENS5_IJNS4_10UnderscoreES10_S10_EEEEENS4_23SM90_TMA_LOAD_MULTICASTENS4_14ComposedLayoutINS4_7SwizzleILi2ELi4ELi3EEENS4_18smem_ptr_flag_bitsILi8EEENSV_INS5_IJNSA_ILi8EEESJ_EEENS5_IJSJ_SD_EEEEEEEvNS4_8identityES13_S1D_vS1E_EENS_8epilogue10collective6detail29Sm90TmaWarpSpecializedAdapterINS1H_15DefaultEpilogueISL_SM_SM_NS1G_6thread17LinearCombinationISL_Li1EffLNS1L_9ScaleType4KindE0ELNS_15FloatRoundStyleE2ESL_EENS1_15EpilogueDefaultEEEEEvvEEEEvNT_6ParamsE,"",@"SHT_CUDA_INFO"
	.sectionflags	@""
	.align	4


	//----- nvinfo : EIATTR_CUDA_API_VERSION
	.align		4
        /*0000*/ 	.byte	0x04, 0x37
        /*0002*/ 	.short	(.L_18 - .L_17)
.L_17:
        /*0004*/ 	.word	0x00000082


	//----- nvinfo : EIATTR_KPARAM_INFO
	.align		4
.L_18:
        /*0008*/ 	.byte	0x04, 0x17
        /*000a*/ 	.short	(.L_20 - .L_19)
.L_19:
        /*000c*/ 	.word	0x00000000
        /*0010*/ 	.short	0x0000
        /*0012*/ 	.short	0x0070
        /*0014*/ 	.byte	0x00, 0xf0, 0x01, 0x10


	//----- nvinfo : EIATTR_SPARSE_MMA_MASK
	.align		4
.L_20:
        /*0018*/ 	.byte	0x03, 0x50
        /*001a*/ 	.short	0x0000


	//----- nvinfo : EIATTR_MAXREG_COUNT
	.align		4
        /*001c*/ 	.byte	0x03, 0x1b
        /*001e*/ 	.short	0x00a8


	//----- nvinfo : EIATTR_NUM_BARRIERS
	.align		4
        /*0020*/ 	.byte	0x02, 0x4c
        /*0022*/ 	.byte	0x01
	.zero		1


	//----- nvinfo : EIATTR_ANNOTATIONS
	.align		4
        /*0024*/ 	.byte	0x04, 0x55
        /*0026*/ 	.short	(.L_22 - .L_21)


	//   ....[0]....
.L_21:
        /*0028*/ 	.word	0x00000001
        /*002c*/ 	.byte	0xe0, 0x07, 0x00, 0x00, 0x01, 0x00, 0x00, 0x00, 0xd0, 0x08, 0x00, 0x00, 0x01, 0x00, 0x00, 0x00
        /* <DEDUP_REMOVED lines=198> */
        /*0c9c*/ 	.byte	0xe0, 0x07, 0x01, 0x00


	//----- nvinfo : EIATTR_MERCURY_ISA_VERSION
	.align		4
.L_22:
        /*0ca0*/ 	.byte	0x03, 0x5f
        /*0ca2*/ 	.short	0x0101


	//----- nvinfo : EIATTR_INT_WARP_WIDE_INSTR_OFFSETS
	.align		4
        /*0ca4*/ 	.byte	0x04, 0x31
        /*0ca6*/ 	.short	(.L_24 - .L_23)


	//   ....[0]....
.L_23:
        /*0ca8*/ 	.word	0x00000620


	//   ....[1]....
        /*0cac*/ 	.word	0x00000640


	//   ....[2]....
        /*0cb0*/ 	.word	0x000007b0


	//----- nvinfo : EIATTR_COOP_GROUP_MASK_REGIDS
	.align		4
.L_24:
        /*0cb4*/ 	.byte	0x04, 0x29
        /*0cb6*/ 	.short	(.L_26 - .L_25)


	//   ....[0]....
.L_25:
        /*0cb8*/ 	.word	0xffffffff


	//   ....[1]....
        /*0cbc*/ 	.word	0xffffffff


	//   ....[2]....
        /*0cc0*/ 	.word	0xffffffff


	//   ....[3]....
        /*0cc4*/ 	.word	0xffffffff


	//   ....[4]....
        /*0cc8*/ 	.word	0xffffffff


	//   ....[5]....
        /*0ccc*/ 	.word	0xffffffff


	//----- nvinfo : EIATTR_COOP_GROUP_INSTR_OFFSETS
	.align		4
.L_26:
        /*0cd0*/ 	.byte	0x04, 0x28
        /*0cd2*/ 	.short	(.L_28 - .L_27)


	//   ....[0]....
.L_27:
        /*0cd4*/ 	.word	0x00000070


	//   ....[1]....
        /*0cd8*/ 	.word	0x00000080


	//   ....[2]....
        /*0cdc*/ 	.word	0x000001a0


	//   ....[3]....
        /*0ce0*/ 	.word	0x00000490


	//   ....[4]....
        /*0ce4*/ 	.word	0x00000910


	//   ....[5]....
        /*0ce8*/ 	.word	0x00001690


	//----- nvinfo : EIATTR_REG_RECONFIG
	.align		4
.L_28:
        /*0cec*/ 	.byte	0x01, 0x54
	.zero		2


	//----- nvinfo : EIATTR_MBARRIER_INSTR_OFFSETS
	.align		4
        /*0cf0*/ 	.byte	0x04, 0x39
        /*0cf2*/ 	.short	(.L_30 - .L_29)


	//   ....[0]....
.L_29:
        /*0cf4*/ 	.word	0x00000340
        /*0cf8*/ 	.word	0x000000ff
        /*0cfc*/ 	.word	0x00000000
        /*0d00*/ 	.short	0x0100
        /*0d02*/ 	.byte	0x09
	.zero		1


	//   ....[1]....
        /*0d04*/ 	.word	0x00000350
        /*0d08*/ 	.word	0x000000ff
        /*0d0c*/ 	.word	0x00000048
        /*0d10*/ 	.short	0x0100
        /*0d12*/ 	.byte	0x09
	.zero		1


	//   ....[2]....
        /*0d14*/ 	.word	0x00000360
        /*0d18*/ 	.word	0x000000ff
        /*0d1c*/ 	.word	0x00000008
        /*0d20*/ 	.short	0x0100
        /*0d22*/ 	.byte	0x09
	.zero		1


	//   ....[3]....
        /*0d24*/ 	.word	0x00000370
        /*0d28*/ 	.word	0x000000ff
        /*0d2c*/ 	.word	0x00000050
        /*0d30*/ 	.short	0x0100
        /*0d32*/ 	.byte	0x09
	.zero		1


	//   ....[4]....
        /*0d34*/ 	.word	0x00000380
        /*0d38*/ 	.word	0x000000ff
        /*0d3c*/ 	.word	0x00000010
        /*0d40*/ 	.short	0x0100
        /*0d42*/ 	.byte	0x09
	.zero		1


	//   ....[5]....
        /*0d44*/ 	.word	0x00000390
        /*0d48*/ 	.word	0x000000ff
        /*0d4c*/ 	.word	0x00000058
        /*0d50*/ 	.short	0x0100
        /*0d52*/ 	.byte	0x09
	.zero		1


	//   ....[6]....
        /*0d54*/ 	.word	0x000003a0
        /*0d58*/ 	.word	0x000000ff
        /*0d5c*/ 	.word	0x00000018
        /*0d60*/ 	.short	0x0100
        /*0d62*/ 	.byte	0x09
	.zero		1


	//   ....[7]....
        /*0d64*/ 	.word	0x000003b0
        /*0d68*/ 	.word	0x000000ff
        /*0d6c*/ 	.word	0x00000060
        /*0d70*/ 	.short	0x0100
        /*0d72*/ 	.byte	0x09
	.zero		1


	//   ....[8]....
        /*0d74*/ 	.word	0x000003c0
        /*0d78*/ 	.word	0x000000ff
        /*0d7c*/ 	.word	0x00000020
        /*0d80*/ 	.short	0x0100
        /*0d82*/ 	.byte	0x09
	.zero		1


	//   ....[9]....
        /*0d84*/ 	.word	0x000003d0
        /*0d88*/ 	.word	0x000000ff
        /*0d8c*/ 	.word	0x00000068
        /*0d90*/ 	.short	0x0100
        /*0d92*/ 	.byte	0x09
	.zero		1


	//   ....[10]....
        /*0d94*/ 	.word	0x000003e0
        /*0d98*/ 	.word	0x000000ff
        /*0d9c*/ 	.word	0x00000028
        /*0da0*/ 	.short	0x0100
        /*0da2*/ 	.byte	0x09
	.zero		1


	//   ....[11]....
        /*0da4*/ 	.word	0x000003f0
        /*0da8*/ 	.word	0x000000ff
        /*0dac*/ 	.word	0x00000070
        /*0db0*/ 	.short	0x0100
        /*0db2*/ 	.byte	0x09
	.zero		1


	//   ....[12]....
        /*0db4*/ 	.word	0x00000400
        /*0db8*/ 	.word	0x000000ff
        /*0dbc*/ 	.word	0x00000030
        /*0dc0*/ 	.short	0x0100
        /*0dc2*/ 	.byte	0x09
	.zero		1


	//   ....[13]....
        /*0dc4*/ 	.word	0x00000410
        /*0dc8*/ 	.word	0x000000ff
        /*0dcc*/ 	.word	0x00000078
        /*0dd0*/ 	.short	0x0100
        /*0dd2*/ 	.byte	0x09
	.zero		1


	//   ....[14]....
        /*0dd4*/ 	.word	0x00000420
        /*0dd8*/ 	.word	0x000000ff
        /*0ddc*/ 	.word	0x00000038
        /*0de0*/ 	.short	0x0100
        /*0de2*/ 	.byte	0x09
	.zero		1


	//   ....[15]....
        /*0de4*/ 	.word	0x00000430
        /*0de8*/ 	.word	0x000000ff
        /*0dec*/ 	.word	0x00000080
        /*0df0*/ 	.short	0x0100
        /*0df2*/ 	.byte	0x09
	.zero		1


	//   ....[16]....
        /*0df4*/ 	.word	0x00000440
        /*0df8*/ 	.word	0x000000ff
        /*0dfc*/ 	.word	0x00000040
        /*0e00*/ 	.short	0x0100
        /*0e02*/ 	.byte	0x09
	.zero		1


	//   ....[17]....
        /*0e04*/ 	.word	0x00000450
        /*0e08*/ 	.word	0x000000ff
        /*0e0c*/ 	.word	0x00000088
        /*0e10*/ 	.short	0x0100
        /*0e12*/ 	.byte	0x09
	.zero		1


	//   ....[18]....
        /*0e14*/ 	.word	0x00000840
        /*0e18*/ 	.word	0x000000ff
        /*0e1c*/ 	.word	0x000000a0
        /*0e20*/ 	.short	0x0100
        /*0e22*/ 	.byte	0x06
	.zero		1


	//   ....[19]....
        /*0e24*/ 	.word	0x000008b0
        /*0e28*/ 	.word	0x000000ff
        /*0e2c*/ 	.word	0x000000a8
        /*0e30*/ 	.short	0x0100
        /*0e32*/ 	.byte	0x06
	.zero		1


	//   ....[20]....
        /*0e34*/ 	.word	0x00001ea0
        /*0e38*/ 	.word	0x000000ff
        /*0e3c*/ 	.word	0x00000000
        /*0e40*/ 	.short	0x010a
        /*0e42*/ 	.byte	0x06
	.zero		1


	//   ....[21]....
        /*0e44*/ 	.word	0x00001ee0
        /*0e48*/ 	.word	0x000000ff
        /*0e4c*/ 	.word	0x00000000
        /*0e50*/ 	.short	0x010a
        /*0e52*/ 	.byte	0x06
	.zero		1


	//   ....[22]....
        /*0e54*/ 	.word	0x000030f0
        /*0e58*/ 	.word	0x000000ff
        /*0e5c*/ 	.word	0x00000000
        /*0e60*/ 	.short	0x010a
        /*0e62*/ 	.byte	0x09
	.zero		1


	//   ....[23]....
        /*0e64*/ 	.word	0x00003130
        /*0e68*/ 	.word	0x000000ff
        /*0e6c*/ 	.word	0x00000000
        /*0e70*/ 	.short	0x010a
        /*0e72*/ 	.byte	0x09
	.zero		1


	//   ....[24]....
        /*0e74*/ 	.word	0x000041c0
        /*0e78*/ 	.word	0x000000e5
        /*0e7c*/ 	.word	0x00000000
        /*0e80*/ 	.short	0x0101
        /*0e82*/ 	.byte	0x3f
	.zero		1


	//   ....[25]....
        /*0e84*/ 	.word	0x000053e0
        /*0e88*/ 	.word	0x00000018
        /*0e8c*/ 	.word	0x00000000
        /*0e90*/ 	.short	0x0101
        /*0e92*/ 	.byte	0x3f
	.zero		1


	//   ....[26]....
        /*0e94*/ 	.word	0x0000f6f0
        /*0e98*/ 	.word	0x0000000b
        /*0e9c*/ 	.word	0x00000048
        /*0ea0*/ 	.short	0x010a
        /*0ea2*/ 	.byte	0x3f
	.zero		1


	//   ....[27]....
        /*0ea4*/ 	.word	0x0000fae0
        /*0ea8*/ 	.word	0x00000004
        /*0eac*/ 	.word	0x000000a8
        /*0eb0*/ 	.short	0x0101
        /*0eb2*/ 	.byte	0x3f
	.zero		1


	//   ....[28]....
        /*0eb4*/ 	.word	0x00010260
        /*0eb8*/ 	.word	0x00000007
        /*0ebc*/ 	.word	0x00000000
        /*0ec0*/ 	.short	0x010a
        /*0ec2*/ 	.byte	0x3f
	.zero		1


	//   ....[29]....
        /*0ec4*/ 	.word	0x000102e0
        /*0ec8*/ 	.word	0x00000009
        /*0ecc*/ 	.word	0x00000000
        /*0ed0*/ 	.short	0x010a
        /*0ed2*/ 	.byte	0x3f
	.zero		1


	//   ....[30]....
        /*0ed4*/ 	.word	0x00010370
        /*0ed8*/ 	.word	0x00000006
        /*0edc*/ 	.word	0x00000000
        /*0ee0*/ 	.short	0x010a
        /*0ee2*/ 	.byte	0x3f
	.zero		1


	//   ....[31]....
        /*0ee4*/ 	.word	0x00010400
        /*0ee8*/ 	.word	0x00000009
        /*0eec*/ 	.word	0x00000000
        /*0ef0*/ 	.short	0x010a
        /*0ef2*/ 	.byte	0x3f
	.zero		1


	//   ....[32]....
        /*0ef4*/ 	.word	0x00010490
        /*0ef8*/ 	.word	0x00000006
        /*0efc*/ 	.word	0x00000000
        /*0f00*/ 	.short	0x010a
        /*0f02*/ 	.byte	0x3f
	.zero		1


	//   ....[33]....
        /*0f04*/ 	.word	0x00010520
        /*0f08*/ 	.word	0x00000009
        /*0f0c*/ 	.word	0x00000000
        /*0f10*/ 	.short	0x010a
        /*0f12*/ 	.byte	0x3f
	.zero		1


	//   ....[34]....
        /*0f14*/ 	.word	0x000105b0
        /*0f18*/ 	.word	0x00000006
        /*0f1c*/ 	.word	0x00000000
        /*0f20*/ 	.short	0x010a
        /*0f22*/ 	.byte	0x3f
	.zero		1


	//   ....[35]....
        /*0f24*/ 	.word	0x00010640
        /*0f28*/ 	.word	0x00000009
        /*0f2c*/ 	.word	0x00000000
        /*0f30*/ 	.short	0x010a
        /*0f32*/ 	.byte	0x3f
	.zero		1


	//   ....[36]....
        /*0f34*/ 	.word	0x000106d0
        /*0f38*/ 	.word	0x00000003
        /*0f3c*/ 	.word	0x00000000
        /*0f40*/ 	.short	0x010a
        /*0f42*/ 	.byte	0x3f
	.zero		1


	//   ....[37]....
        /*0f44*/ 	.word	0x00010740
        /*0f48*/ 	.word	0x00000003
        /*0f4c*/ 	.word	0x00000000
        /*0f50*/ 	.short	0x010a
        /*0f52*/ 	.byte	0x3f
	.zero		1


	//   ....[38]....
        /*0f54*/ 	.word	0x000107b0
        /*0f58*/ 	.word	0x00000000
        /*0f5c*/ 	.word	0x00000000
        /*0f60*/ 	.short	0x010a
        /*0f62*/ 	.byte	0x3f
	.zero		1


	//   ....[39]....
        /*0f64*/ 	.word	0x00010890
        /*0f68*/ 	.word	0x0000000b
        /*0f6c*/ 	.word	0x00000048
        /*0f70*/ 	.short	0x010a
        /*0f72*/ 	.byte	0x3f
	.zero		1


	//   ....[40]....
        /*0f74*/ 	.word	0x00010960
        /*0f78*/ 	.word	0x00000007
        /*0f7c*/ 	.word	0x00000000
        /*0f80*/ 	.short	0x010a
        /*0f82*/ 	.byte	0x3f
	.zero		1


	//   ....[41]....
        /*0f84*/ 	.word	0x000109b0
        /*0f88*/ 	.word	0x00000009
        /*0f8c*/ 	.word	0x00000000
        /*0f90*/ 	.short	0x010a
        /*0f92*/ 	.byte	0x3f
	.zero		1


	//   ....[42]....
        /*0f94*/ 	.word	0x00010a00
        /*0f98*/ 	.word	0x00000006
        /*0f9c*/ 	.word	0x00000000
        /*0fa0*/ 	.short	0x010a
        /*0fa2*/ 	.byte	0x3f
	.zero		1


	//   ....[43]....
        /*0fa4*/ 	.word	0x00010a50
        /*0fa8*/ 	.word	0x00000009
        /*0fac*/ 	.word	0x00000000
        /*0fb0*/ 	.short	0x010a
        /*0fb2*/ 	.byte	0x3f
	.zero		1


	//   ....[44]....
        /*0fb4*/ 	.word	0x00010aa0
        /*0fb8*/ 	.word	0x00000006
        /*0fbc*/ 	.word	0x00000000
        /*0fc0*/ 	.short	0x010a
        /*0fc2*/ 	.byte	0x3f
	.zero		1


	//   ....[45]....
        /*0fc4*/ 	.word	0x00010af0
        /*0fc8*/ 	.word	0x00000009
        /*0fcc*/ 	.word	0x00000000
        /*0fd0*/ 	.short	0x010a
        /*0fd2*/ 	.byte	0x3f
	.zero		1


	//   ....[46]....
        /*0fd4*/ 	.word	0x00010b40
        /*0fd8*/ 	.word	0x00000006
        /*0fdc*/ 	.word	0x00000000
        /*0fe0*/ 	.short	0x010a
        /*0fe2*/ 	.byte	0x3f
	.zero		1


	//   ....[47]....
        /*0fe4*/ 	.word	0x00010b90
        /*0fe8*/ 	.word	0x00000009
        /*0fec*/ 	.word	0x00000000
        /*0ff0*/ 	.short	0x010a
        /*0ff2*/ 	.byte	0x3f
	.zero		1


	//----- nvinfo : EIATTR_NUM_MBARRIERS
	.align		4
.L_30:
        /*0ff4*/ 	.byte	0x03, 0x38
        /*0ff6*/ 	.short	0x0014


	//----- nvinfo : EIATTR_EXIT_INSTR_OFFSETS
	.align		4
        /*0ff8*/ 	.byte	0x04, 0x1c
        /*0ffa*/ 	.short	(.L_32 - .L_31)


	//   ....[0]....
.L_31:
        /*0ffc*/ 	.word	0x00000aa0


	//   ....[1]....
        /*1000*/ 	.word	0x00001330


	//   ....[2]....
        /*1004*/ 	.word	0x0000ed00


	//   ....[3]....
        /*1008*/ 	.word	0x0000f290


	//   ....[4]....
        /*100c*/ 	.word	0x00010720


	//----- nvinfo : EIATTR_MAX_THREADS
	.align		4
.L_32:
        /*1010*/ 	.byte	0x04, 0x05
        /*1012*/ 	.short	(.L_34 - .L_33)
.L_33:
        /*1014*/ 	.word	0x00000180
        /*1018*/ 	.word	0x00000001
        /*101c*/ 	.word	0x00000001


	//----- nvinfo : EIATTR_CRS_STACK_SIZE
	.align		4
.L_34:
        /*1020*/ 	.byte	0x04, 0x1e
        /*1022*/ 	.short	(.L_36 - .L_35)
.L_35:
        /*1024*/ 	.word	0x00000000


	//----- nvinfo : EIATTR_CBANK_PARAM_SIZE
	.align		4
.L_36:
        /*1028*/ 	.byte	0x03, 0x19
        /*102a*/ 	.short	0x0470


	//----- nvinfo : EIATTR_PARAM_CBANK
	.align		4
        /*102c*/ 	.byte	0x04, 0x0a
        /*102e*/ 	.short	(.L_38 - .L_37)
	.align		4
.L_37:
        /*1030*/ 	.word	index@(.nv.constant0._ZN7cutlass13device_kernelINS_4gemm6kernel13GemmUniversalIN4cute5tupleIJiiiiEEENS1_10collective13CollectiveMmaINS1_37MainloopSm90TmaGmmaWarpSpecializedFP8ILi9ENS5_IJNS4_1CILi2EEENSA_ILi4EEENSA_ILi1EEEEEENS1_35KernelTmaWarpSpecializedCooperativeEEENS5_IJNSA_ILi128EEENSA_ILi256EEENSA_ILi64EEEEEENS_12float_e4m3_tENS5_IJlSD_lEEESL_SM_NS4_8TiledMMAINS4_8MMA_AtomIJNS4_4SM904GMMA31MMA_64x256x32_F32E4M3E4M3_SS_TNILNSQ_7ScaleInE1ELSS_1EEEEEENS4_6LayoutINS5_IJSB_SD_SD_EEENS5_IJSD_NSA_ILi0EEESX_EEEEENS5_IJNS4_10UnderscoreES10_S10_EEEEENS4_23SM90_TMA_LOAD_MULTICASTENS4_14ComposedLayoutINS4_7SwizzleILi2ELi4ELi3EEENS4_18smem_ptr_flag_bitsILi8EEENSV_INS5_IJNSA_ILi8EEESJ_EEENS5_IJSJ_SD_EEEEEEEvNS4_8identityES13_S1D_vS1E_EENS_8epilogue10collective6detail29Sm90TmaWarpSpecializedAdapterINS1H_15DefaultEpilogueISL_SM_SM_NS1G_6thread17LinearCombinationISL_Li1EffLNS1L_9ScaleType4KindE0ELNS_15FloatRoundStyleE2ESL_EENS1_15EpilogueDefaultEEEEEvvEEEEvNT_6ParamsE)
        /*1034*/ 	.short	0x0210
        /*1036*/ 	.short	0x0470


	//----- nvinfo : EIATTR_SW_WAR
	.align		4
.L_38:
        /*1038*/ 	.byte	0x04, 0x36
        /*103a*/ 	.short	(.L_40 - .L_39)
.L_39:
        /*103c*/ 	.word	0x00000008
.L_40:


//--------------------- .nv.callgraph             --------------------------
	.section	.nv.callgraph,"",@"SHT_CUDA_CALLGRAPH"
	.align	4
	.sectionentsize	8
	.align		4
        /*0000*/ 	.word	0x00000000
	.align		4
        /*0004*/ 	.word	0xffffffff
	.align		4
        /*0008*/ 	.word	0x00000000
	.align		4
        /*000c*/ 	.word	0xfffffffe
	.align		4
        /*0010*/ 	.word	0x00000000
	.align		4
        /*0014*/ 	.word	0xfffffffd
	.align		4
        /*0018*/ 	.word	0x00000000
	.align		4
        /*001c*/ 	.word	0xfffffffc


//--------------------- .nv.constant4             --------------------------
	.section	.nv.constant4,"a",@progbits
	.align	8
	.align		8
.nv.constant4:
        /*0000*/ 	.dword	_ZN40_INTERNAL_c2142692_4_k_cu_4848ea85_200564cuda3std3__45__cpo5beginE
	.align		8
        /*0008*/ 	.dword	_ZN40_INTERNAL_c2142692_4_k_cu_4848ea85_200564cuda3std3__45__cpo3endE
	.align		8
        /*0010*/ 	.dword	_ZN40_INTERNAL_c2142692_4_k_cu_4848ea85_200564cuda3std3__45__cpo6cbeginE
	.align		8
        /*0018*/ 	.dword	_ZN40_INTERNAL_c2142692_4_k_cu_4848ea85_200564cuda3std3__45__cpo4cendE
	.align		8
        /*0020*/ 	.dword	_ZN40_INTERNAL_c2142692_4_k_cu_4848ea85_200564cuda3std3__442_GLOBAL__N__c2142692_4_k_cu_4848ea85_200566ignoreE
	.align		8
        /*0028*/ 	.dword	_ZN40_INTERNAL_c2142692_4_k_cu_4848ea85_200564cuda3std3__419piecewise_constructE
	.align		8
        /*0030*/ 	.dword	_ZN40_INTERNAL_c2142692_4_k_cu_4848ea85_200564cuda3std3__48in_placeE
	.align		8
        /*0038*/ 	.dword	_ZN40_INTERNAL_c2142692_4_k_cu_4848ea85_200564cuda3std6ranges3__45__cpo4swapE
	.align		8
        /*0040*/ 	.dword	_ZN40_INTERNAL_c2142692_4_k_cu_4848ea85_200564cuda3std6ranges3__45__cpo9iter_moveE
	.align		8
        /*0048*/ 	.dword	_ZN40_INTERNAL_c2142692_4_k_cu_4848ea85_200564cute7productE
	.align		8
        /*0050*/ 	.dword	_ZN40_INTERNAL_c2142692_4_k_cu_4848ea85_200564cute1_E


//--------------------- .text._ZN7cutlass13device_kernelINS_4gemm6kernel13GemmUniversalIN4cute5tupleIJiiiiEEENS1_10collective13CollectiveMmaINS1_37MainloopSm90TmaGmmaWarpSpecializedFP8ILi9ENS5_IJNS4_1CILi2EEENSA_ILi4EEENSA_ILi1EEEEEENS1_35KernelTmaWarpSpecializedCooperativeEEENS5_IJNSA_ILi128EEENSA_ILi256EEENSA_ILi64EEEEEENS_12float_e4m3_tENS5_IJlSD_lEEESL_SM_NS4_8TiledMMAINS4_8MMA_AtomIJNS4_4SM904GMMA31MMA_64x256x32_F32E4M3E4M3_SS_TNILNSQ_7ScaleInE1ELSS_1EEEEEENS4_6LayoutINS5_IJSB_SD_SD_EEENS5_IJSD_NSA_ILi0EEESX_EEEEENS5_IJNS4_10UnderscoreES10_S10_EEEEENS4_23SM90_TMA_LOAD_MULTICASTENS4_14ComposedLayoutINS4_7SwizzleILi2ELi4ELi3EEENS4_18smem_ptr_flag_bitsILi8EEENSV_INS5_IJNSA_ILi8EEESJ_EEENS5_IJSJ_SD_EEEEEEEvNS4_8identityES13_S1D_vS1E_EENS_8epilogue10collective6detail29Sm90TmaWarpSpecializedAdapterINS1H_15DefaultEpilogueISL_SM_SM_NS1G_6thread17LinearCombinationISL_Li1EffLNS1L_9ScaleType4KindE0ELNS_15FloatRoundStyleE2ESL_EENS1_15EpilogueDefaultEEEEEvvEEEEvNT_6ParamsE --------------------------
	.section	.text._ZN7cutlass13device_kernelINS_4gemm6kernel13GemmUniversalIN4cute5tupleIJiiiiEEENS1_10collective13CollectiveMmaINS1_37MainloopSm90TmaGmmaWarpSpecializedFP8ILi9ENS5_IJNS4_1CILi2EEENSA_ILi4EEENSA_ILi1EEEEEENS1_35KernelTmaWarpSpecializedCooperativeEEENS5_IJNSA_ILi128EEENSA_ILi256EEENSA_ILi64EEEEEENS_12float_e4m3_tENS5_IJlSD_lEEESL_SM_NS4_8TiledMMAINS4_8MMA_AtomIJNS4_4SM904GMMA31MMA_64x256x32_F32E4M3E4M3_SS_TNILNSQ_7ScaleInE1ELSS_1EEEEEENS4_6LayoutINS5_IJSB_SD_SD_EEENS5_IJSD_NSA_ILi0EEESX_EEEEENS5_IJNS4_10UnderscoreES10_S10_EEEEENS4_23SM90_TMA_LOAD_MULTICASTENS4_14ComposedLayoutINS4_7SwizzleILi2ELi4ELi3EEENS4_18smem_ptr_flag_bitsILi8EEENSV_INS5_IJNSA_ILi8EEESJ_EEENS5_IJSJ_SD_EEEEEEEvNS4_8identityES13_S1D_vS1E_EENS_8epilogue10collective6detail29Sm90TmaWarpSpecializedAdapterINS1H_15DefaultEpilogueISL_SM_SM_NS1G_6thread17LinearCombinationISL_Li1EffLNS1L_9ScaleType4KindE0ELNS_15FloatRoundStyleE2ESL_EENS1_15EpilogueDefaultEEEEEvvEEEEvNT_6ParamsE,"ax",@progbits
	.align	128
.text._ZN7cutlass13device_kernelINS_4gemm6kernel13GemmUniversalIN4cute5tupleIJiiiiEEENS1_10collective13CollectiveMmaINS1_37MainloopSm90TmaGmmaWarpSpecializedFP8ILi9ENS5_IJNS4_1CILi2EEENSA_ILi4EEENSA_ILi1EEEEEENS1_35KernelTmaWarpSpecializedCooperativeEEENS5_IJNSA_ILi128EEENSA_ILi256EEENSA_ILi64EEEEEENS_12float_e4m3_tENS5_IJlSD_lEEESL_SM_NS4_8TiledMMAINS4_8MMA_AtomIJNS4_4SM904GMMA31MMA_64x256x32_F32E4M3E4M3_SS_TNILNSQ_7ScaleInE1ELSS_1EEEEEENS4_6LayoutINS5_IJSB_SD_SD_EEENS5_IJSD_NSA_ILi0EEESX_EEEEENS5_IJNS4_10UnderscoreES10_S10_EEEEENS4_23SM90_TMA_LOAD_MULTICASTENS4_14ComposedLayoutINS4_7SwizzleILi2ELi4ELi3EEENS4_18smem_ptr_flag_bitsILi8EEENSV_INS5_IJNSA_ILi8EEESJ_EEENS5_IJSJ_SD_EEEEEEEvNS4_8identityES13_S1D_vS1E_EENS_8epilogue10collective6detail29Sm90TmaWarpSpecializedAdapterINS1H_15DefaultEpilogueISL_SM_SM_NS1G_6thread17LinearCombinationISL_Li1EffLNS1L_9ScaleType4KindE0ELNS_15FloatRoundStyleE2ESL_EENS1_15EpilogueDefaultEEEEEvvEEEEvNT_6ParamsE:
        .type           _ZN7cutlass13device_kernelINS_4gemm6kernel13GemmUniversalIN4cute5tupleIJiiiiEEENS1_10collective13CollectiveMmaINS1_37MainloopSm90TmaGmmaWarpSpecializedFP8ILi9ENS5_IJNS4_1CILi2EEENSA_ILi4EEENSA_ILi1EEEEEENS1_35KernelTmaWarpSpecializedCooperativeEEENS5_IJNSA_ILi128EEENSA_ILi256EEENSA_ILi64EEEEEENS_12float_e4m3_tENS5_IJlSD_lEEESL_SM_NS4_8TiledMMAINS4_8MMA_AtomIJNS4_4SM904GMMA31MMA_64x256x32_F32E4M3E4M3_SS_TNILNSQ_7ScaleInE1ELSS_1EEEEEENS4_6LayoutINS5_IJSB_SD_SD_EEENS5_IJSD_NSA_ILi0EEESX_EEEEENS5_IJNS4_10UnderscoreES10_S10_EEEEENS4_23SM90_TMA_LOAD_MULTICASTENS4_14ComposedLayoutINS4_7SwizzleILi2ELi4ELi3EEENS4_18smem_ptr_flag_bitsILi8EEENSV_INS5_IJNSA_ILi8EEESJ_EEENS5_IJSJ_SD_EEEEEEEvNS4_8identityES13_S1D_vS1E_EENS_8epilogue10collective6detail29Sm90TmaWarpSpecializedAdapterINS1H_15DefaultEpilogueISL_SM_SM_NS1G_6thread17LinearCombinationISL_Li1EffLNS1L_9ScaleType4KindE0ELNS_15FloatRoundStyleE2ESL_EENS1_15EpilogueDefaultEEEEEvvEEEEvNT_6ParamsE,@function
        .size           _ZN7cutlass13device_kernelINS_4gemm6kernel13GemmUniversalIN4cute5tupleIJiiiiEEENS1_10collective13CollectiveMmaINS1_37MainloopSm90TmaGmmaWarpSpecializedFP8ILi9ENS5_IJNS4_1CILi2EEENSA_ILi4EEENSA_ILi1EEEEEENS1_35KernelTmaWarpSpecializedCooperativeEEENS5_IJNSA_ILi128EEENSA_ILi256EEENSA_ILi64EEEEEENS_12float_e4m3_tENS5_IJlSD_lEEESL_SM_NS4_8TiledMMAINS4_8MMA_AtomIJNS4_4SM904GMMA31MMA_64x256x32_F32E4M3E4M3_SS_TNILNSQ_7ScaleInE1ELSS_1EEEEEENS4_6LayoutINS5_IJSB_SD_SD_EEENS5_IJSD_NSA_ILi0EEESX_EEEEENS5_IJNS4_10UnderscoreES10_S10_EEEEENS4_23SM90_TMA_LOAD_MULTICASTENS4_14ComposedLayoutINS4_7SwizzleILi2ELi4ELi3EEENS4_18smem_ptr_flag_bitsILi8EEENSV_INS5_IJNSA_ILi8EEESJ_EEENS5_IJSJ_SD_EEEEEEEvNS4_8identityES13_S1D_vS1E_EENS_8epilogue10collective6detail29Sm90TmaWarpSpecializedAdapterINS1H_15DefaultEpilogueISL_SM_SM_NS1G_6thread17LinearCombinationISL_Li1EffLNS1L_9ScaleType4KindE0ELNS_15FloatRoundStyleE2ESL_EENS1_15EpilogueDefaultEEEEEvvEEEEvNT_6ParamsE,(.L_x_345 - _ZN7cutlass13device_kernelINS_4gemm6kernel13GemmUniversalIN4cute5tupleIJiiiiEEENS1_10collective13CollectiveMmaINS1_37MainloopSm90TmaGmmaWarpSpecializedFP8ILi9ENS5_IJNS4_1CILi2EEENSA_ILi4EEENSA_ILi1EEEEEENS1_35KernelTmaWarpSpecializedCooperativeEEENS5_IJNSA_ILi128EEENSA_ILi256EEENSA_ILi64EEEEEENS_12float_e4m3_tENS5_IJlSD_lEEESL_SM_NS4_8TiledMMAINS4_8MMA_AtomIJNS4_4SM904GMMA31MMA_64x256x32_F32E4M3E4M3_SS_TNILNSQ_7ScaleInE1ELSS_1EEEEEENS4_6LayoutINS5_IJSB_SD_SD_EEENS5_IJSD_NSA_ILi0EEESX_EEEEENS5_IJNS4_10UnderscoreES10_S10_EEEEENS4_23SM90_TMA_LOAD_MULTICASTENS4_14ComposedLayoutINS4_7SwizzleILi2ELi4ELi3EEENS4_18smem_ptr_flag_bitsILi8EEENSV_INS5_IJNSA_ILi8EEESJ_EEENS5_IJSJ_SD_EEEEEEEvNS4_8identityES13_S1D_vS1E_EENS_8epilogue10collective6detail29Sm90TmaWarpSpecializedAdapterINS1H_15DefaultEpilogueISL_SM_SM_NS1G_6thread17LinearCombinationISL_Li1EffLNS1L_9ScaleType4KindE0ELNS_15FloatRoundStyleE2ESL_EENS1_15EpilogueDefaultEEEEEvvEEEEvNT_6ParamsE)
        .other          _ZN7cutlass13device_kernelINS_4gemm6kernel13GemmUniversalIN4cute5tupleIJiiiiEEENS1_10collective13CollectiveMmaINS1_37MainloopSm90TmaGmmaWarpSpecializedFP8ILi9ENS5_IJNS4_1CILi2EEENSA_ILi4EEENSA_ILi1EEEEEENS1_35KernelTmaWarpSpecializedCooperativeEEENS5_IJNSA_ILi128EEENSA_ILi256EEENSA_ILi64EEEEEENS_12float_e4m3_tENS5_IJlSD_lEEESL_SM_NS4_8TiledMMAINS4_8MMA_AtomIJNS4_4SM904GMMA31MMA_64x256x32_F32E4M3E4M3_SS_TNILNSQ_7ScaleInE1ELSS_1EEEEEENS4_6LayoutINS5_IJSB_SD_SD_EEENS5_IJSD_NSA_ILi0EEESX_EEEEENS5_IJNS4_10UnderscoreES10_S10_EEEEENS4_23SM90_TMA_LOAD_MULTICASTENS4_14ComposedLayoutINS4_7SwizzleILi2ELi4ELi3EEENS4_18smem_ptr_flag_bitsILi8EEENSV_INS5_IJNSA_ILi8EEESJ_EEENS5_IJSJ_SD_EEEEEEEvNS4_8identityES13_S1D_vS1E_EENS_8epilogue10collective6detail29Sm90TmaWarpSpecializedAdapterINS1H_15DefaultEpilogueISL_SM_SM_NS1G_6thread17LinearCombinationISL_Li1EffLNS1L_9ScaleType4KindE0ELNS_15FloatRoundStyleE2ESL_EENS1_15EpilogueDefaultEEEEEvvEEEEvNT_6ParamsE,@"STO_CUDA_ENTRY STV_DEFAULT"
_ZN7cutlass13device_kernelINS_4gemm6kernel13GemmUniversalIN4cute5tupleIJiiiiEEENS1_10collective13CollectiveMmaINS1_37MainloopSm90TmaGmmaWarpSpecializedFP8ILi9ENS5_IJNS4_1CILi2EEENSA_ILi4EEENSA_ILi1EEEEEENS1_35KernelTmaWarpSpecializedCooperativeEEENS5_IJNSA_ILi128EEENSA_ILi256EEENSA_ILi64EEEEEENS_12float_e4m3_tENS5_IJlSD_lEEESL_SM_NS4_8TiledMMAINS4_8MMA_AtomIJNS4_4SM904GMMA31MMA_64x256x32_F32E4M3E4M3_SS_TNILNSQ_7ScaleInE1ELSS_1EEEEEENS4_6LayoutINS5_IJSB_SD_SD_EEENS5_IJSD_NSA_ILi0EEESX_EEEEENS5_IJNS4_10UnderscoreES10_S10_EEEEENS4_23SM90_TMA_LOAD_MULTICASTENS4_14ComposedLayoutINS4_7SwizzleILi2ELi4ELi3EEENS4_18smem_ptr_flag_bitsILi8EEENSV_INS5_IJNSA_ILi8EEESJ_EEENS5_IJSJ_SD_EEEEEEEvNS4_8identityES13_S1D_vS1E_EENS_8epilogue10collective6detail29Sm90TmaWarpSpecializedAdapterINS1H_15DefaultEpilogueISL_SM_SM_NS1G_6thread17LinearCombinationISL_Li1EffLNS1L_9ScaleType4KindE0ELNS_15FloatRoundStyleE2ESL_EENS1_15EpilogueDefaultEEEEEvvEEEEvNT_6ParamsE:
[----:B------:R-:W0:Y:S02]  /*0000*/  LDC R1, c[0x0][0x28] ;  /* 0x00000a00ff017b82 */ /* 0x000e240000000800 */
[----:B0-----:R-:W-:Y:S01]  /*0010*/  VIADD R1, R1, 0xfffffef8 ;  /* 0xfffffef801017836 */ /* 0x001fe20000000000 */
[----:B------:R-:W0:Y:S01]  /*0020*/  S2R R4, SR_TID.X ;  /* 0x0000000000047919 */ /* 0x000e220000002100 */
[----:B------:R-:W-:Y:S01]  /*0030*/  ELECT P0, URZ, PT ;  /* 0x00000000003f782f */ /* 0x000fe20003800000 */
[----:B------:R-:W-:Y:S01]  /*0040*/  BSSY B0, `(.L_x_0) ;  /* 0x0000015000007945 */ /* 0x000fe20003800000 */
[--C-:B0-----:R-:W-:Y:S02]  /*0050*/  SHF.R.U32.HI R0, RZ, 0x5, R4.reuse ;  /* 0x00000005ff007819 */ /* 0x101fe40000011604 */
[----:B------:R-:W-:-:S03]  /*0060*/  SHF.R.U32.HI R2, RZ, 0x7, R4 ;  /* 0x00000007ff027819 */ /* 0x000fc60000011604 */
[----:B------:R-:W0:Y:S04]  /*0070*/  SHFL.IDX PT, R3, R0, RZ, 0x1f ;  /* 0x00001fff00037589 */ /* 0x000e2800000e0000 */
[----:B------:R-:W1:Y:S01]  /*0080*/  SHFL.IDX PT, R2, R2, RZ, 0x1f ;  /* 0x00001fff02027589 */ /* 0x000e6200000e0000 */
[----:B0-----:R-:W-:Y:S02]  /*0090*/  R2UR UR4, R3 ;  /* 0x00000000030472ca */ /* 0x001fe400000e0000 */
[----:B-1----:R-:W-:-:S11]  /*00a0*/  R2UR UR6, R2 ;  /* 0x00000000020672ca */ /* 0x002fd600000e0000 */
[----:B------:R-:W-:Y:S02]  /*00b0*/  USHF.R.S32.HI UR5, URZ, 0x1f, UR4 ;  /* 0x0000001f3f057899 */ /* 0x000fe40008011404 */
[----:B------:R-:W-:Y:S02]  /*00c0*/  ISETP.NE.OR P0, PT, RZ, UR4, !P0 ;  /* 0x00000004ff007c0c */ /* 0x000fe4000c705670 */
[----:B------:R-:W-:-:S04]  /*00d0*/  ULEA.HI UR5, UR5, UR4, URZ, 0x2 ;  /* 0x0000000405057291 */ /* 0x000fc8000f8f103f */
[----:B------:R-:W-:-:S04]  /*00e0*/  ULOP3.LUT UR5, UR5, 0xfffffffc, URZ, 0xc0, !UPT ;  /* 0xfffffffc05057892 */ /* 0x000fc8000f8ec03f */
[----:B------:R-:W-:-:S03]  /*00f0*/  UIADD3 UR8, UR4, -UR5, URZ ;  /* 0x8000000504087290 */ /* 0x000fc6000fffe03f */
[----:B------:R-:W-:Y:S09]  /*0100*/  @P0 BRA `(.L_x_1) ;  /* 0x0000000000200947 */ /* 0x000ff20003800000 */
[----:B------:R-:W-:Y:S02]  /*0110*/  ULDC.64 UR4, c[0x0][0x198] ;  /* 0x0000660000047ab9 */ /* 0x000fe40000000a00 */
[----:B------:R-:W-:Y:S02]  /*0120*/  UIADD3 UR10, UP0, UR4, 0xf0, URZ ;  /* 0x000000f0040a7890 */ /* 0x000fe4000ff1e03f */
[----:B------:R-:W-:Y:S02]  /*0130*/  UIADD3 UR4, UP1, UR4, 0x1f0, URZ ;  /* 0x000001f004047890 */ /* 0x000fe4000ff3e03f */
[----:B------:R-:W-:Y:S02]  /*0140*/  UIADD3.X UR11, URZ, UR5, URZ, UP0, !UPT ;  /* 0x000000053f0b7290 */ /* 0x000fe400087fe43f */
[----:B------:R-:W-:-:S07]  /*0150*/  UIADD3.X UR5, URZ, UR5, URZ, UP1, !UPT ;  /* 0x000000053f057290 */ /* 0x000fce0008ffe43f */
[----:B------:R0:W-:Y:S02]  /*0160*/  UTMACCTL.PF [UR10] ;  /* 0x000000000a0079b9 */ /* 0x0001e40008040000 */
[----:B------:R0:W-:Y:S02]  /*0170*/  UTMACCTL.PF [UR4] ;  /* 0x00000000040079b9 */ /* 0x0001e40008040000 */
[----:B0-----:R-:W-:Y:S01]  /*0180*/  NOP ;  /* 0x0000000000007918 */ /* 0x001fe20000000000 */
.L_x_1:
[----:B------:R-:W-:Y:S05]  /*0190*/  BSYNC B0 ;  /* 0x0000000000007941 */ /* 0x000fea0003800000 */
.L_x_0:
[----:B------:R-:W0:Y:S01]  /*01a0*/  SHFL.IDX PT, R3, R0, RZ, 0x1f ;  /* 0x00001fff00037589 */ /* 0x000e2200000e0000 */
[----:B------:R-:W-:Y:S01]  /*01b0*/  UISETP.NE.AND UP0, UPT, UR8, 0x3, UPT ;  /* 0x000000030800788c */ /* 0x000fe2000bf05270 */
[----:B------:R-:W-:Y:S01]  /*01c0*/  ISETP.NE.AND P1, PT, RZ, UR6, PT ;  /* 0x00000006ff007c0c */ /* 0x000fe2000bf25270 */
[----:B------:R-:W-:Y:S02]  /*01d0*/  UIADD3 UR10, UR6, -0x1, URZ ;  /* 0xffffffff060a7890 */ /* 0x000fe4000fffe03f */
[----:B------:R-:W-:Y:S02]  /*01e0*/  UISETP.EQ.OR UP0, UPT, UR8, URZ, !UP0 ;  /* 0x0000003f0800728c */ /* 0x000fe4000c702670 */
[----:B------:R-:W-:Y:S02]  /*01f0*/  UISETP.GE.U32.AND UP1, UPT, UR10, 0x2, UPT ;  /* 0x000000020a00788c */ /* 0x000fe4000bf26070 */
[----:B------:R-:W-:-:S04]  /*0200*/  UISETP.EQ.AND UP0, UPT, UR6, URZ, UP0 ;  /* 0x0000003f0600728c */ /* 0x000fc80008702270 */
[----:B------:R-:W-:-:S04]  /*0210*/  USEL UR13, URZ, 0x1, !UP0 ;  /* 0x000000013f0d7887 */ /* 0x000fc8000c000000 */
[----:B------:R-:W-:Y:S01]  /*0220*/  USEL UR13, UR13, 0x2, UP1 ;  /* 0x000000020d0d7887 */ /* 0x000fe20008800000 */
[----:B0-----:R-:W-:-:S13]  /*0230*/  ISETP.NE.AND P0, PT, R3, RZ, PT ;  /* 0x000000ff0300720c */ /* 0x001fda0003f05270 */
[----:B------:R-:W-:Y:S05]  /*0240*/  @P0 BRA `(.L_x_2) ;  /* 0x00000000008c0947 */ /* 0x000fea0003800000 */
[----:B------:R-:W-:Y:S01]  /*0250*/  ELECT P0, URZ, PT ;  /* 0x00000000003f782f */ /* 0x000fe20003800000 */
[----:B------:R-:W-:-:S12]  /*0260*/  BSSY B0, `(.L_x_2) ;  /* 0x0000021000007945 */ /* 0x000fd80003800000 */
[----:B------:R-:W-:Y:S05]  /*0270*/  @!P0 BRA `(.L_x_3) ;  /* 0x00000000007c8947 */ /* 0x000fea0003800000 */
[----:B------:R-:W0:Y:S01]  /*0280*/  S2UR UR9, SR_CgaCtaId ;  /* 0x00000000000979c3 */ /* 0x000e220000008800 */
[----:B------:R-:W-:Y:S01]  /*0290*/  UMOV UR4, 0x400 ;  /* 0x0000040000047882 */ /* 0x000fe20000000000 */
[----:B------:R-:W-:Y:S01]  /*02a0*/  UMOV UR5, 0x1 ;  /* 0x0000000100057882 */ /* 0x000fe20000000000 */
[----:B------:R-:W-:Y:S02]  /*02b0*/  UMOV UR6, 0xa ;  /* 0x0000000a00067882 */ /* 0x000fe40000000000 */
[----:B------:R-:W-:-:S04]  /*02c0*/  UIADD3 UR6, -UR6, 0x100000, URZ ;  /* 0x0010000006067890 */ /* 0x000fc8000fffe13f */
[----:B------:R-:W-:Y:S02]  /*02d0*/  USHF.L.U32 UR7, UR6, 0xb, URZ ;  /* 0x0000000b06077899 */ /* 0x000fe4000800063f */
[----:B------:R-:W-:Y:S02]  /*02e0*/  USHF.L.U32 UR6, UR6, 0x1, URZ ;  /* 0x0000000106067899 */ /* 0x000fe4000800063f */
[----:B0-----:R-:W-:Y:S02]  /*02f0*/  ULEA UR9, UR9, UR4, 0x18 ;  /* 0x0000000409097291 */ /* 0x001fe4000f8ec03f */
[----:B------:R-:W-:-:S04]  /*0300*/  UIADD3 UR4, -UR5, 0x100000, URZ ;  /* 0x0010000005047890 */ /* 0x000fc8000fffe13f */
[----:B------:R-:W-:Y:S02]  /*0310*/  USHF.L.U32 UR5, UR4, 0xb, URZ ;  /* 0x0000000b04057899 */ /* 0x000fe4000800063f */
[----:B------:R-:W-:Y:S01]  /*0320*/  USHF.L.U32 UR4, UR4, 0x1, URZ ;  /* 0x0000000104047899 */ /* 0x000fe2000800063f */
[----:B------:R-:W0:Y:S11]  /*0330*/  FENCE.VIEW.ASYNC.S ;  /* 0x00000000000073c6 */ /* 0x000e360000000000 */
[----:B0-----:R0:W1:Y:S01]  /*0340*/  SYNCS.EXCH.64 URZ, [UR9], UR4 ;  /* 0x00000004093f75b2 */ /* 0x0010620008000100 */
[----:B------:R0:W2:Y:S01]  /*0350*/  SYNCS.EXCH.64 URZ, [UR9+0x48], UR6 ;  /* 0x00004806093f75b2 */ /* 0x0000a20008000100 */
[----:B------:R0:W3:Y:S01]  /*0360*/  SYNCS.EXCH.64 URZ, [UR9+0x8], UR4 ;  /* 0x00000804093f75b2 */ /* 0x0000e20008000100 */
[----:B------:R0:W4:Y:S01]  /*0370*/  SYNCS.EXCH.64 URZ, [UR9+0x50], UR6 ;  /* 0x00005006093f75b2 */ /* 0x0001220008000100 */
[----:B------:R0:W0:Y:S01]  /*0380*/  SYNCS.EXCH.64 URZ, [UR9+0x10], UR4 ;  /* 0x00001004093f75b2 */ /* 0x0000220008000100 */
        /* <DEDUP_REMOVED lines=13> */
[----:B------:R-:W-:Y:S01]  /*0460*/  NOP ;  /* 0x0000000000007918 */ /* 0x000fe20000000000 */
.L_x_3:
[----:B0-----:R-:W-:Y:S05]  /*0470*/  BSYNC B0 ;  /* 0x0000000000007941 */ /* 0x001fea0003800000 */
.L_x_2:
[----:B------:R-:W-:Y:S01]  /*0480*/  SHF.R.S32.HI R2, RZ, 0x1f, R4 ;  /* 0x0000001fff027819 */ /* 0x000fe20000011404 */
[----:B------:R-:W0:Y:S01]  /*0490*/  SHFL.IDX PT, R0, R0, RZ, 0x1f ;  /* 0x00001fff00007589 */ /* 0x000e2200000e0000 */
[----:B------:R-:W5:Y:S01]  /*04a0*/  S2UR UR9, SR_CTAID.X ;  /* 0x00000000000979c3 */ /* 0x000f620000002500 */
[----:B------:R-:W-:Y:S02]  /*04b0*/  ELECT P0, URZ, PT ;  /* 0x00000000003f782f */ /* 0x000fe40003800000 */
[----:B------:R-:W-:Y:S01]  /*04c0*/  LEA.HI R2, R2, R4, RZ, 0x7 ;  /* 0x0000000402027211 */ /* 0x000fe200078f38ff */
[----:B------:R-:W-:Y:S01]  /*04d0*/  ULDC UR4, c[0x0][0x150] ;  /* 0x0000540000047ab9 */ /* 0x000fe20000000800 */
[----:B------:R-:W-:Y:S01]  /*04e0*/  SHF.R.S32.HI R6, RZ, 0x1f, R3 ;  /* 0x0000001fff067819 */ /* 0x000fe20000011403 */
[----:B------:R-:W-:Y:S01]  /*04f0*/  NOP ;  /* 0x0000000000007918 */ /* 0x000fe20000000000 */
[----:B------:R-:W-:Y:S01]  /*0500*/  LOP3.LUT R2, R2, 0xffffff80, RZ, 0xc0, !PT ;  /* 0xffffff8002027812 */ /* 0x000fe200078ec0ff */
[----:B------:R-:W-:Y:S01]  /*0510*/  NOP ;  /* 0x0000000000007918 */ /* 0x000fe20000000000 */
[----:B------:R-:W-:Y:S01]  /*0520*/  LEA.HI R6, R6, R3, RZ, 0x2 ;  /* 0x0000000306067211 */ /* 0x000fe200078f10ff */
[----:B------:R-:W1:Y:S02]  /*0530*/  LDC R8, c[0x0][0x144] ;  /* 0x00005100ff087b82 */ /* 0x000e640000000800 */
[----:B------:R-:W-:Y:S01]  /*0540*/  IMAD.IADD R4, R4, 0x1, -R2 ;  /* 0x0000000104047824 */ /* 0x000fe200078e0a02 */
[----:B------:R-:W-:Y:S01]  /*0550*/  LOP3.LUT R6, R6, 0x3ffffffc, RZ, 0xc0, !PT ;  /* 0x3ffffffc06067812 */ /* 0x000fe200078ec0ff */
[----:B------:R-:W2:Y:S03]  /*0560*/  S2R R2, SR_CTAID.Y ;  /* 0x0000000000027919 */ /* 0x000ea60000002600 */
[----:B------:R-:W-:Y:S01]  /*0570*/  SHF.R.S32.HI R5, RZ, 0x1f, R4 ;  /* 0x0000001fff057819 */ /* 0x000fe20000011404 */
[----:B------:R-:W-:Y:S01]  /*0580*/  IMAD.IADD R6, R3, 0x1, -R6 ;  /* 0x0000000103067824 */ /* 0x000fe200078e0a06 */
[----:B------:R-:W3:Y:S02]  /*0590*/  LDC R11, c[0x0][0x148] ;  /* 0x00005200ff0b7b82 */ /* 0x000ee40000000800 */
[----:B------:R-:W-:-:S02]  /*05a0*/  LEA.HI R5, R5, R4, RZ, 0x3 ;  /* 0x0000000405057211 */ /* 0x000fc400078f18ff */
[----:B0-----:R-:W-:Y:S02]  /*05b0*/  ISETP.NE.OR P0, PT, R0, RZ, !P0 ;  /* 0x000000ff0000720c */ /* 0x001fe40004705670 */
[--C-:B------:R-:W-:Y:S02]  /*05c0*/  SHF.R.S32.HI R0, RZ, 0x3, R5.reuse ;  /* 0x00000003ff007819 */ /* 0x100fe40000011405 */
[----:B------:R-:W-:Y:S02]  /*05d0*/  SHF.R.S32.HI R5, RZ, 0x1f, R5 ;  /* 0x0000001fff057819 */ /* 0x000fe40000011405 */
[----:B-----5:R-:W-:Y:S02]  /*05e0*/  I2FP.F32.U32 R7, UR9 ;  /* 0x0000000900077c45 */ /* 0x020fe40008201000 */
[----:B------:R-:W-:-:S03]  /*05f0*/  LEA.HI R5, R5, R0, RZ, 0x2 ;  /* 0x0000000005057211 */ /* 0x000fc600078f10ff */
[----:B------:R-:W-:Y:S01]  /*0600*/  FMUL R7, R7, UR4 ;  /* 0x0000000407077c20 */ /* 0x000fe20008400000 */
[----:B------:R-:W-:Y:S01]  /*0610*/  LOP3.LUT R5, R5, 0xfffffffc, RZ, 0xc0, !PT ;  /* 0xfffffffc05057812 */ /* 0x000fe200078ec0ff */
[----:B------:R-:W-:Y:S01]  /*0620*/  VOTEU.ALL UP0, P0 ;  /* 0x00000000003f7886 */ /* 0x000fe20000000000 */
[----:B------:R-:W-:Y:S01]  /*0630*/  ULDC UR4, c[0x0][0x154] ;  /* 0x0000550000047ab9 */ /* 0x000fe20000000800 */
[----:B------:R-:W-:Y:S02]  /*0640*/  VOTEU.ALL UP1, P0 ;  /* 0x00000000003f7886 */ /* 0x000fe40000020000 */
[----:B------:R-:W0:Y:S01]  /*0650*/  F2I.U32.TRUNC.NTZ R7, R7 ;  /* 0x0000000700077305 */ /* 0x000e22000020f000 */
[----:B------:R-:W-:Y:S01]  /*0660*/  IMAD.IADD R5, R0, 0x1, -R5 ;  /* 0x0000000100057824 */ /* 0x000fe200078e0a05 */
[----:B------:R-:W5:Y:S01]  /*0670*/  @!UP0 S2UR UR7, SR_CgaCtaId ;  /* 0x00000000000789c3 */ /* 0x000f620000008800 */
[----:B------:R-:W-:Y:S02]  /*0680*/  @!UP0 UMOV UR6, 0x400 ;  /* 0x0000040000068882 */ /* 0x000fe40000000000 */
[----:B------:R-:W-:Y:S01]  /*0690*/  IMAD R5, R6, 0x4, R5 ;  /* 0x0000000406057824 */ /* 0x000fe200078e0205 */
[----:B--2---:R-:W-:-:S04]  /*06a0*/  I2FP.F32.U32 R9, R2 ;  /* 0x0000000200097245 */ /* 0x004fc80000201000 */
[----:B------:R-:W-:Y:S01]  /*06b0*/  LEA.HI R0, R5, R5, RZ, 0x1 ;  /* 0x0000000505007211 */ /* 0x000fe200078f08ff */
[----:B------:R-:W-:Y:S01]  /*06c0*/  FMUL R9, R9, UR4 ;  /* 0x0000000409097c20 */ /* 0x000fe20008400000 */
[----:B------:R-:W-:Y:S02]  /*06d0*/  UMOV UR4, 0x20 ;  /* 0x0000002000047882 */ /* 0x000fe40000000000 */
[----:B------:R-:W-:Y:S01]  /*06e0*/  LOP3.LUT R6, R0, 0xfffffffe, RZ, 0xc0, !PT ;  /* 0xfffffffe00067812 */ /* 0x000fe200078ec0ff */
[----:B0-----:R-:W-:Y:S01]  /*06f0*/  IMAD.MOV R13, RZ, RZ, -R7 ;  /* 0x000000ffff0d7224 */ /* 0x001fe200078e0a07 */
[----:B------:R-:W-:-:S04]  /*0700*/  @!UP0 UIADD3 UR4, -UR4, 0x100000, URZ ;  /* 0x0010000004048890 */ /* 0x000fc8000fffe13f */
[----:B------:R-:W-:Y:S02]  /*0710*/  @!UP0 USHF.L.U32 UR5, UR4, 0xb, URZ ;  /* 0x0000000b04058899 */ /* 0x000fe4000800063f */
[----:B------:R-:W-:Y:S01]  /*0720*/  @!UP0 USHF.L.U32 UR4, UR4, 0x1, URZ ;  /* 0x0000000104048899 */ /* 0x000fe2000800063f */
[----:B------:R-:W0:Y:S01]  /*0730*/  F2I.U32.TRUNC.NTZ R9, R9 ;  /* 0x0000000900097305 */ /* 0x000e22000020f000 */
[----:B-1----:R-:W-:Y:S02]  /*0740*/  IMAD R0, R8, R13, UR9 ;  /* 0x0000000908007e24 */ /* 0x002fe4000f8e020d */
[C---:B------:R-:W-:Y:S02]  /*0750*/  IMAD.IADD R7, R5.reuse, 0x1, -R6 ;  /* 0x0000000105077824 */ /* 0x040fe400078e0a06 */
[----:B------:R-:W-:-:S03]  /*0760*/  IMAD.SHL.U32 R6, R5, 0x4, RZ ;  /* 0x0000000405067824 */ /* 0x000fc600078e00ff */
[----:B------:R-:W-:Y:S01]  /*0770*/  ISETP.NE.AND P2, PT, R7, R0, PT ;  /* 0x000000000700720c */ /* 0x000fe20003f45270 */
[----:B-----5:R-:W-:Y:S01]  /*0780*/  @!UP0 ULEA UR6, UR7, UR6, 0x18 ;  /* 0x0000000607068291 */ /* 0x020fe2000f8ec03f */
[----:B------:R-:W-:Y:S01]  /*0790*/  LOP3.LUT R10, R5, 0xc, R6, 0x78, !PT ;  /* 0x0000000c050a7812 */ /* 0x000fe200078e7806 */
[----:B------:R-:W1:Y:S01]  /*07a0*/  LDC R7, c[0x0][0x140] ;  /* 0x00005000ff077b82 */ /* 0x000e620000000800 */
[----:B------:R-:W-:Y:S01]  /*07b0*/  VOTEU.ALL UP0, P0 ;  /* 0x00000000003f7886 */ /* 0x000fe20000000000 */
[----:B------:R-:W-:Y:S01]  /*07c0*/  LOP3.LUT P0, RZ, R4, 0x7, RZ, 0xc0, !PT ;  /* 0x0000000704ff7812 */ /* 0x000fe2000780c0ff */
[----:B0-----:R-:W-:Y:S01]  /*07d0*/  IMAD.MOV R12, RZ, RZ, -R9 ;  /* 0x000000ffff0c7224 */ /* 0x001fe200078e0a09 */
[----:B------:R0:W-:Y:S01]  /*07e0*/  STL [R1+0x7c], R10 ;  /* 0x00007c0a01007387 */ /* 0x0001e20000100800 */
[----:B------:R-:W-:Y:S01]  /*07f0*/  IMAD.MOV.U32 R4, RZ, RZ, 0x1 ;  /* 0x00000001ff047424 */ /* 0x000fe200078e00ff */
[----:B------:R-:W-:Y:S01]  /*0800*/  ISETP.LT.U32.AND P0, PT, R10, 0x8, !P0 ;  /* 0x000000080a00780c */ /* 0x000fe20004701070 */
[----:B---3--:R-:W-:-:S03]  /*0810*/  IMAD R6, R11, R12, R2 ;  /* 0x0000000c0b067224 */ /* 0x008fc600078e0202 */
[----:B------:R-:W-:Y:S01]  /*0820*/  @P2 LEA.HI R5, R10, R10, RZ, 0x1 ;  /* 0x0000000a0a052211 */ /* 0x000fe200078f08ff */
[----:B------:R-:W2:Y:S02]  /*0830*/  FENCE.VIEW.ASYNC.S ;  /* 0x00000000000073c6 */ /* 0x000ea40000000000 */
[----:B--2---:R0:W2:Y:S01]  /*0840*/  @!UP0 SYNCS.EXCH.64 URZ, [UR6+0xa0], UR4 ;  /* 0x0000a004063f85b2 */ /* 0x0040a20008000100 */
[----:B------:R-:W-:-:S04]  /*0850*/  @P2 SHF.R.S32.HI R5, RZ, 0x1, R5 ;  /* 0x00000001ff052819 */ /* 0x000fc80000011405 */
[----:B------:R-:W-:Y:S02]  /*0860*/  @P2 ISETP.NE.AND P3, PT, R5, R6, PT ;  /* 0x000000060500220c */ /* 0x000fe40003f65270 */
[----:B------:R-:W-:Y:S02]  /*0870*/  SEL R5, RZ, 0x1, !P0 ;  /* 0x00000001ff057807 */ /* 0x000fe40004000000 */
[----:B------:R-:W-:Y:S02]  /*0880*/  @P2 SEL R4, RZ, 0x1, P3 ;  /* 0x00000001ff042807 */ /* 0x000fe40001800000 */
[----:B-1----:R-:W-:Y:S02]  /*0890*/  ISETP.EQ.U32.AND P4, PT, R7, 0x1, PT ;  /* 0x000000010700780c */ /* 0x002fe40003f82070 */
[----:B------:R-:W-:Y:S01]  /*08a0*/  LOP3.LUT R4, R4, R5, RZ, 0xc0, !PT ;  /* 0x0000000504047212 */ /* 0x000fe200078ec0ff */
[----:B------:R0:W1:Y:S01]  /*08b0*/  @!UP1 SYNCS.EXCH.64 URZ, [UR6+0xa8], UR4 ;  /* 0x0000a804063f95b2 */ /* 0x0000620008000100 */
[----:B------:R-:W-:-:S03]  /*08c0*/  NOP ;  /* 0x0000000000007918 */ /* 0x000fc60000000000 */
[----:B------:R0:W-:Y:S06]  /*08d0*/  STL [R1+0x78], R4 ;  /* 0x0000780401007387 */ /* 0x0001ec0000100800 */
[----:B--2---:R-:W-:Y:S05]  /*08e0*/  @!P4 BRA `(.L_x_4) ;  /* 0x000000000008c947 */ /* 0x004fea0003800000 */
[----:B-1--4-:R-:W-:Y:S01]  /*08f0*/  UCGABAR_ARV ;  /* 0x00000000000079c7 */ /* 0x012fe20008000000 */
[----:B------:R-:W-:Y:S05]  /*0900*/  BRA `(.L_x_5) ;  /* 0x0000000000047947 */ /* 0x000fea0003800000 */
.L_x_4:
[----:B-1--4-:R-:W-:Y:S01]  /*0910*/  NOP ;  /* 0x0000000000007918 */ /* 0x012fe20000000000 */
.L_x_5:
[----:B------:R-:W1:Y:S01]  /*0920*/  LDC R3, c[0x0][0x65c] ;  /* 0x00019700ff037b82 */ /* 0x000e620000000800 */
[----:B0-----:R-:W-:Y:S02]  /*0930*/  IMAD.U32 R4, RZ, RZ, UR9 ;  /* 0x00000009ff047e24 */ /* 0x001fe4000f8e00ff */
[----:B------:R-:W-:Y:S01]  /*0940*/  IMAD.MOV.U32 R5, RZ, RZ, RZ ;  /* 0x000000ffff057224 */ /* 0x000fe200078e00ff */
[----:B-1----:R-:W-:-:S13]  /*0950*/  ISETP.NE.AND P2, PT, R3, 0x1, PT ;  /* 0x000000010300780c */ /* 0x002fda0003f45270 */
[----:B------:R-:W0:Y:S01]  /*0960*/  @P2 LDC R7, c[0x0][0x10] ;  /* 0x00000400ff072b82 */ /* 0x000e220000000800 */
[----:B------:R-:W-:Y:S02]  /*0970*/  @P2 IMAD.MOV.U32 R3, RZ, RZ, RZ ;  /* 0x000000ffff032224 */ /* 0x000fe400078e00ff */
[----:B------:R-:W-:-:S05]  /*0980*/  @P2 IMAD.MOV.U32 R13, RZ, RZ, RZ ;  /* 0x000000ffff0d2224 */ /* 0x000fca00078e00ff */
[----:B------:R-:W1:Y:S01]  /*0990*/  @!P2 LDC R9, c[0x0][0xc] ;  /* 0x00000300ff09ab82 */ /* 0x000e620000000800 */
[----:B0-----:R-:W-:-:S04]  /*09a0*/  @P2 IMAD.WIDE.U32 R6, R7, UR9, R2 ;  /* 0x0000000907062c25 */ /* 0x001fc8000f8e0002 */
[----:B------:R-:W-:Y:S02]  /*09b0*/  @P2 IMAD.MOV.U32 R19, RZ, RZ, R6 ;  /* 0x000000ffff132224 */ /* 0x000fe400078e0006 */
[----:B------:R-:W-:Y:S02]  /*09c0*/  @P2 IMAD.IADD R23, R7, 0x1, R13 ;  /* 0x0000000107172824 */ /* 0x000fe400078e020d */
[----:B-1----:R-:W-:-:S04]  /*09d0*/  @!P2 IMAD.WIDE.U32 R4, R2, R9, R4 ;  /* 0x000000090204a225 */ /* 0x002fc800078e0004 */
[----:B------:R-:W-:Y:S02]  /*09e0*/  @!P2 IMAD.MOV.U32 R19, RZ, RZ, R4 ;  /* 0x000000ffff13a224 */ /* 0x000fe400078e0004 */
[----:B------:R-:W-:-:S03]  /*09f0*/  @!P2 IMAD.MOV.U32 R23, RZ, RZ, R5 ;  /* 0x000000ffff17a224 */ /* 0x000fc600078e0005 */
[----:B------:R0:W-:Y:S04]  /*0a00*/  STL [R1+0x84], R19 ;  /* 0x0000841301007387 */ /* 0x0001e80000100800 */
[----:B------:R0:W-:Y:S01]  /*0a10*/  STL [R1+0x80], R23 ;  /* 0x0000801701007387 */ /* 0x0001e20000100800 */
[----:B------:R-:W-:Y:S05]  /*0a20*/  @!P4 BRA `(.L_x_6) ;  /* 0x00000000000cc947 */ /* 0x000fea0003800000 */
[----:B------:R-:W-:Y:S01]  /*0a30*/  UCGABAR_WAIT ;  /* 0x0000000000007dc7 */ /* 0x000fe20008000000 */
[----:B------:R-:W-:Y:S01]  /*0a40*/  CCTL.IVALL ;  /* 0x00000000ff00798f */ /* 0x000fe20002000000 */
[----:B------:R-:W-:Y:S05]  /*0a50*/  BRA `(.L_x_7) ;  /* 0x0000000000047947 */ /* 0x000fea0003800000 */
.L_x_6:
[----:B------:R-:W-:Y:S06]  /*0a60*/  BAR.SYNC.DEFER_BLOCKING 0x0 ;  /* 0x0000000000007b1d */ /* 0x000fec0000010000 */
.L_x_7:
[----:B------:R-:W-:Y:S05]  /*0a70*/  @!P1 BRA `(.L_x_8) ;  /* 0x000000e000a49947 */ /* 0x000fea0003800000 */
[----:B------:R-:W-:-:S06]  /*0a80*/  UISETP.GT.U32.AND UP0, UPT, UR10, 0x1, UPT ;  /* 0x000000010a00788c */ /* 0x000fcc000bf04070 */
[----:B------:R-:W-:-:S13]  /*0a90*/  PLOP3.LUT P0, PT, PT, PT, UP0, 0x80, 0x0 ;  /* 0x000000000000781c */ /* 0x000fda0003f0f008 */
[----:B------:R-:W-:Y:S05]  /*0aa0*/  @P0 EXIT ;  /* 0x000000000000094d */ /* 0x000fea0003800000 */
[----:B------:R-:W-:Y:S01]  /*0ab0*/  IMAD.MOV.U32 R6, RZ, RZ, -0x1 ;  /* 0xffffffffff067424 */ /* 0x000fe200078e00ff */
[----:B------:R-:W-:Y:S01]  /*0ac0*/  ULDC.64 UR4, c[0x0][0x650] ;  /* 0x0001940000047ab9 */ /* 0x000fe20000000a00 */
[----:B------:R-:W-:Y:S01]  /*0ad0*/  IMAD.MOV.U32 R5, RZ, RZ, -0x1 ;  /* 0xffffffffff057424 */ /* 0x000fe200078e00ff */
[----:B------:R-:W-:Y:S01]  /*0ae0*/  ISETP.GE.U32.AND P0, PT, R19, UR4, PT ;  /* 0x0000000413007c0c */ /* 0x000fe2000bf06070 */
[----:B------:R-:W-:Y:S01]  /*0af0*/  UMOV UR22, 0xffffffff ;  /* 0xffffffff00167882 */ /* 0x000fe20000000000 */
[----:B------:R1:W-:Y:S01]  /*0b00*/  STL [R1+0x8c], R6 ;  /* 0x00008c0601007387 */ /* 0x0003e20000100800 */
[----:B------:R-:W-:Y:S02]  /*0b10*/  PRMT R4, RZ, 0x7610, R4 ;  /* 0x00007610ff047816 */ /* 0x000fe40000000004 */
[----:B------:R-:W-:Y:S01]  /*0b20*/  ISETP.GE.U32.AND.EX P0, PT, R23, UR5, PT, P0 ;  /* 0x0000000517007c0c */ /* 0x000fe2000bf06100 */
[----:B------:R1:W-:-:S12]  /*0b30*/  STL [R1+0x88], R5 ;  /* 0x0000880501007387 */ /* 0x0003d80000100800 */
[----:B-1----:R-:W-:Y:S05]  /*0b40*/  @P0 BRA `(.L_x_9) ;  /* 0x0000000400380947 */ /* 0x002fea0003800000 */
[----:B------:R-:W1:Y:S01]  /*0b50*/  LDC.64 R14, c[0x0][0x628] ;  /* 0x00018a00ff0e7b82 */ /* 0x000e620000000a00 */
[----:B------:R-:W-:Y:S02]  /*0b60*/  IMAD.MOV.U32 R4, RZ, RZ, R19 ;  /* 0x000000ffff047224 */ /* 0x000fe400078e0013 */
[----:B------:R-:W-:-:S05]  /*0b70*/  IMAD.MOV.U32 R5, RZ, RZ, R23 ;  /* 0x000000ffff057224 */ /* 0x000fca00078e0017 */
[----:B------:R-:W2:Y:S08]  /*0b80*/  LDC R10, c[0x0][0x630] ;  /* 0x00018c00ff0a7b82 */ /* 0x000eb00000000800 */
[----:B------:R-:W3:Y:S01]  /*0b90*/  LDC.64 R16, c[0x0][0x620] ;  /* 0x00018800ff107b82 */ /* 0x000ee20000000a00 */
[----:B-1----:R-:W-:-:S04]  /*0ba0*/  ISETP.NE.U32.AND P0, PT, R14, RZ, PT ;  /* 0x000000ff0e00720c */ /* 0x002fc80003f05070 */
[----:B------:R-:W-:-:S13]  /*0bb0*/  ISETP.NE.AND.EX P0, PT, R15, RZ, PT, P0 ;  /* 0x000000ff0f00720c */ /* 0x000fda0003f05300 */
[----:B--23--:R-:W-:Y:S05]  /*0bc0*/  @!P0 BRA `(.L_x_10) ;  /* 0x0000000000288947 */ /* 0x00cfea0003800000 */
[----:B------:R-:W1:Y:S02]  /*0bd0*/  LDC R9, c[0x0][0x634] ;  /* 0x00018d00ff097b82 */ /* 0x000e640000000800 */
[----:B-1----:R-:W-:-:S05]  /*0be0*/  IADD3 R9, P0, R19, R9, RZ ;  /* 0x0000000913097210 */ /* 0x002fca0007f1e0ff */
[----:B------:R-:W-:-:S04]  /*0bf0*/  IMAD.X R13, RZ, RZ, R23, P0 ;  /* 0x000000ffff0d7224 */ /* 0x000fc800000e0617 */
[----:B------:R-:W-:-:S04]  /*0c00*/  IMAD.WIDE.U32 R4, R13, R14, RZ ;  /* 0x0000000e0d047225 */ /* 0x000fc800078e00ff */
[----:B------:R-:W-:-:S04]  /*0c10*/  IMAD.WIDE.U32 R6, P0, R9, R15, R4 ;  /* 0x0000000f09067225 */ /* 0x000fc80007800004 */
[----:B------:R-:W-:-:S04]  /*0c20*/  IMAD.WIDE.U32 R4, R9, R14, RZ ;  /* 0x0000000e09047225 */ /* 0x000fc800078e00ff */
[----:B------:R-:W-:Y:S01]  /*0c30*/  IMAD.X R9, RZ, RZ, RZ, P0 ;  /* 0x000000ffff097224 */ /* 0x000fe200000e06ff */
[----:B------:R-:W-:Y:S01]  /*0c40*/  IADD3 RZ, P0, R5, R6, RZ ;  /* 0x0000000605ff7210 */ /* 0x000fe20007f1e0ff */
[----:B------:R-:W-:-:S04]  /*0c50*/  IMAD.MOV.U32 R8, RZ, RZ, R7 ;  /* 0x000000ffff087224 */ /* 0x000fc800078e0007 */
[----:B------:R-:W-:-:S08]  /*0c60*/  IMAD.WIDE.U32.X R4, R13, R15, R8, P0 ;  /* 0x0000000f0d047225 */ /* 0x000fd000000e0408 */
.L_x_10:
[----:B------:R-:W1:Y:S01]  /*0c70*/  LDC.64 R20, c[0x0][0x640] ;  /* 0x00019000ff147b82 */ /* 0x000e620000000a00 */
[-C--:B------:R-:W-:Y:S01]  /*0c80*/  SHF.R.U64 R22, R4, R10.reuse, R5 ;  /* 0x0000000a04167219 */ /* 0x080fe20000001205 */
[----:B------:R-:W-:Y:S01]  /*0c90*/  IMAD.MOV.U32 R4, RZ, RZ, R19 ;  /* 0x000000ffff047224 */ /* 0x000fe200078e0013 */
[----:B------:R-:W-:Y:S01]  /*0ca0*/  SHF.R.U32.HI R3, RZ, R10, R5 ;  /* 0x0000000aff037219 */ /* 0x000fe20000011605 */
[----:B------:R-:W-:Y:S01]  /*0cb0*/  IMAD.MOV.U32 R5, RZ, RZ, R23 ;  /* 0x000000ffff057224 */ /* 0x000fe200078e0017 */
[----:B------:R-:W-:Y:S01]  /*0cc0*/  IADD3 R7, P0, RZ, -R22, RZ ;  /* 0x80000016ff077210 */ /* 0x000fe20007f1e0ff */
[----:B0-----:R-:W-:Y:S02]  /*0cd0*/  IMAD R23, R11, R12, R2 ;  /* 0x0000000c0b177224 */ /* 0x001fe400078e0202 */
[----:B------:R-:W0:Y:S01]  /*0ce0*/  LDC R8, c[0x0][0x618] ;  /* 0x00018600ff087b82 */ /* 0x000e220000000800 */
[----:B------:R-:W-:Y:S02]  /*0cf0*/  IMAD.MOV.U32 R11, RZ, RZ, 0x1 ;  /* 0x00000001ff0b7424 */ /* 0x000fe400078e00ff */
[----:B------:R-:W-:-:S02]  /*0d00*/  IMAD.X R3, RZ, RZ, ~R3, P0 ;  /* 0x000000ffff037224 */ /* 0x000fc400000e0e03 */
[----:B------:R-:W-:-:S03]  /*0d10*/  IMAD.WIDE.U32 R4, R7, R16, R4 ;  /* 0x0000001007047225 */ /* 0x000fc600078e0004 */
[----:B------:R-:W2:Y:S01]  /*0d20*/  LDC R14, c[0x0][0x608] ;  /* 0x00018200ff0e7b82 */ /* 0x000ea20000000800 */
[----:B------:R-:W-:-:S04]  /*0d30*/  IMAD R6, R3, R16, RZ ;  /* 0x0000001003067224 */ /* 0x000fc800078e02ff */
[----:B------:R-:W-:-:S03]  /*0d40*/  IMAD R3, R7, R17, R6 ;  /* 0x0000001107037224 */ /* 0x000fc600078e0206 */
[----:B------:R-:W3:Y:S01]  /*0d50*/  LDC R18, c[0x0][0x658] ;  /* 0x00019600ff127b82 */ /* 0x000ee20000000800 */
[----:B------:R-:W-:Y:S01]  /*0d60*/  IMAD.IADD R3, R5, 0x1, R3 ;  /* 0x0000000105037824 */ /* 0x000fe200078e0203 */
[----:B-1----:R-:W-:Y:S01]  /*0d70*/  ISETP.NE.U32.AND P0, PT, R20, RZ, PT ;  /* 0x000000ff1400720c */ /* 0x002fe20003f05070 */
[----:B------:R-:W-:-:S03]  /*0d80*/  IMAD.MOV.U32 R5, RZ, RZ, -0x1 ;  /* 0xffffffffff057424 */ /* 0x000fc600078e00ff */
[----:B------:R-:W-:Y:S02]  /*0d90*/  ISETP.NE.AND.EX P0, PT, R21, RZ, PT, P0 ;  /* 0x000000ff1500720c */ /* 0x000fe40003f05300 */
[----:B------:R-:W1:Y:S01]  /*0da0*/  LDC R13, c[0x0][0x600] ;  /* 0x00018000ff0d7b82 */ /* 0x000e620000000800 */
[-CC-:B0-----:R-:W-:Y:S02]  /*0db0*/  SHF.R.U64 R10, R4, R8.reuse, R3.reuse ;  /* 0x00000008040a7219 */ /* 0x181fe40000001203 */
[----:B------:R-:W-:-:S05]  /*0dc0*/  SHF.R.U32.HI R3, RZ, R8, R3 ;  /* 0x00000008ff037219 */ /* 0x000fca0000011603 */
[----:B------:R-:W0:Y:S01]  /*0dd0*/  LDC R15, c[0x0][0x648] ;  /* 0x00019200ff0f7b82 */ /* 0x000e220000000800 */
[-CC-:B--2---:R-:W-:Y:S02]  /*0de0*/  SHF.R.U64 R19, R10, R14.reuse, R3.reuse ;  /* 0x0000000e0a137219 */ /* 0x184fe40000001203 */
[----:B------:R-:W-:-:S05]  /*0df0*/  SHF.R.U32.HI R3, RZ, R14, R3 ;  /* 0x0000000eff037219 */ /* 0x000fca0000011603 */
[----:B------:R-:W2:Y:S01]  /*0e00*/  LDC R17, c[0x0][0x638] ;  /* 0x00018e00ff117b82 */ /* 0x000ea20000000800 */
[-C--:B---3--:R-:W-:Y:S02]  /*0e10*/  SHF.L.U32 R2, R5, R18.reuse, RZ ;  /* 0x0000001205027219 */ /* 0x088fe400000006ff */
[--C-:B------:R-:W-:Y:S02]  /*0e20*/  SHF.R.U64 R12, R19, R18, R3.reuse ;  /* 0x00000012130c7219 */ /* 0x100fe40000001203 */
[----:B------:R-:W-:Y:S02]  /*0e30*/  LOP3.LUT R8, RZ, R2, RZ, 0x33, !PT ;  /* 0x00000002ff087212 */ /* 0x000fe400078e33ff */
[----:B------:R-:W-:Y:S01]  /*0e40*/  SHF.R.U32.HI R3, RZ, R18, R3 ;  /* 0x00000012ff037219 */ /* 0x000fe20000011603 */
[----:B------:R-:W3:Y:S01]  /*0e50*/  LDC R16, c[0x0][0x610] ;  /* 0x00018400ff107b82 */ /* 0x000ee20000000800 */
[----:B------:R-:W-:Y:S01]  /*0e60*/  IMAD.MOV.U32 R2, RZ, RZ, R12 ;  /* 0x000000ffff027224 */ /* 0x000fe200078e000c */
[----:B------:R-:W-:Y:S06]  /*0e70*/  @!P0 BRA `(.L_x_11) ;  /* 0x0000000000288947 */ /* 0x000fec0003800000 */
[----:B------:R-:W4:Y:S02]  /*0e80*/  LDC R7, c[0x0][0x64c] ;  /* 0x00019300ff077b82 */ /* 0x000f240000000800 */
[----:B----4-:R-:W-:-:S05]  /*0e90*/  IADD3 R7, P0, R12, R7, RZ ;  /* 0x000000070c077210 */ /* 0x010fca0007f1e0ff */
        /* <DEDUP_REMOVED lines=8> */
.L_x_11:
[----:B0-----:R-:W-:Y:S01]  /*0f20*/  SHF.R.U64 R4, R2, R15, R3 ;  /* 0x0000000f02047219 */ /* 0x001fe20000001203 */
[----:B-1----:R-:W-:Y:S01]  /*0f30*/  VIADD R5, R13, 0xffffffff ;  /* 0xffffffff0d057836 */ /* 0x002fe20000000000 */
[----:B------:R-:W-:Y:S02]  /*0f40*/  SHF.L.U32 R2, R11, R18, RZ ;  /* 0x000000120b027219 */ /* 0x000fe400000006ff */
[----:B------:R-:W-:Y:S01]  /*0f50*/  LOP3.LUT R3, R19, R8, RZ, 0xc0, !PT ;  /* 0x0000000813037212 */ /* 0x000fe200078ec0ff */
[----:B------:R-:W-:Y:S01]  /*0f60*/  IMAD.MOV R6, RZ, RZ, -R4 ;  /* 0x000000ffff067224 */ /* 0x000fe200078e0a04 */
[----:B------:R-:W-:Y:S02]  /*0f70*/  SEL R0, R0, R23, !P2 ;  /* 0x0000001700007207 */ /* 0x000fe40005000000 */
[----:B------:R-:W-:Y:S01]  /*0f80*/  LOP3.LUT R5, R10, R5, RZ, 0xc0, !PT ;  /* 0x000000050a057212 */ /* 0x000fe200078ec0ff */
[----:B------:R-:W-:Y:S01]  /*0f90*/  IMAD R3, R2, R4, R3 ;  /* 0x0000000402037224 */ /* 0x000fe200078e0203 */
[----:B------:R-:W-:Y:S01]  /*0fa0*/  R2UR UR22, R22 ;  /* 0x00000000161672ca */ /* 0x000fe200000e0000 */
[----:B--2---:R-:W-:-:S02]  /*0fb0*/  IMAD R2, R6, R17, R12 ;  /* 0x0000001106027224 */ /* 0x004fc400078e020c */
[----:B---3--:R-:W-:Y:S02]  /*0fc0*/  IMAD R0, R3, R16, R0 ;  /* 0x0000001003007224 */ /* 0x008fe400078e0200 */
[----:B------:R-:W-:Y:S02]  /*0fd0*/  IMAD R3, R2, R13, R5 ;  /* 0x0000000d02037224 */ /* 0x000fe400078e0205 */
[----:B------:R-:W-:-:S03]  /*0fe0*/  IMAD.MOV.U32 R4, RZ, RZ, 0x1 ;  /* 0x00000001ff047424 */ /* 0x000fc600078e00ff */
[----:B------:R-:W-:Y:S02]  /*0ff0*/  SEL R2, R3, R0, !P2 ;  /* 0x0000000003027207 */ /* 0x000fe40005000000 */
[----:B------:R-:W-:-:S03]  /*1000*/  SEL R0, R0, R3, !P2 ;  /* 0x0000000300007207 */ /* 0x000fc60005000000 */
[----:B------:R1:W-:Y:S04]  /*1010*/  STL [R1+0x88], R2 ;  /* 0x0000880201007387 */ /* 0x0003e80000100800 */
[----:B------:R1:W-:Y:S02]  /*1020*/  STL [R1+0x8c], R0 ;  /* 0x00008c0001007387 */ /* 0x0003e40000100800 */
.L_x_9:
[----:B------:R-:W-:-:S08]  /*1030*/  NOP ;  /* 0x0000000000007918 */ /* 0x000fd00000000000 */
[----:B------:R-:W2:Y:S02]  /*1040*/  USETMAXREG.TRY_ALLOC.CTAPOOL UP0, 0xe8 ;  /* 0x000000e8000079c8 */ /* 0x000ea40008000600 */
[----:B--2---:R-:W-:-:S13]  /*1050*/  PLOP3.LUT P0, PT, PT, PT, UP0, 0x80, 0x0 ;  /* 0x000000000000781c */ /* 0x004fda0003f0f008 */
[----:B------:R-:W-:Y:S05]  /*1060*/  @!P0 BRA `(.L_x_9) ;  /* 0xfffffffc00f08947 */ /* 0x000fea000383ffff */
[----:B------:R-:W-:Y:S01]  /*1070*/  ULDC.64 UR4, c[0x0][0x598] ;  /* 0x0001660000047ab9 */ /* 0x000fe20000000a00 */
[----:B------:R-:W-:Y:S01]  /*1080*/  ULDC.64 UR16, c[0x0][0x208] ;  /* 0x0000820000107ab9 */ /* 0x000fe20000000a00 */
[----:B------:R-:W-:-:S04]  /*1090*/  ISETP.NE.U32.AND P0, PT, RZ, UR4, PT ;  /* 0x00000004ff007c0c */ /* 0x000fc8000bf05070 */
[----:B------:R-:W-:-:S13]  /*10a0*/  ISETP.NE.AND.EX P0, PT, RZ, UR5, PT, P0 ;  /* 0x00000005ff007c0c */ /* 0x000fda000bf05300 */
[----:B------:R-:W-:Y:S05]  /*10b0*/  @!P0 BRA `(.L_x_12) ;  /* 0x0000000000208947 */ /* 0x000fea0003800000 */
[----:B-1----:R-:W1:Y:S02]  /*10c0*/  LDC.64 R2, c[0x0][0x598] ;  /* 0x00016600ff027b82 */ /* 0x002e640000000a00 */
[----:B-1----:R-:W2:Y:S02]  /*10d0*/  LDG.E.64 R2, desc[UR16][R2.64] ;  /* 0x0000001002027981 */ /* 0x002ea4000c1e1b00 */
[----:B--2---:R-:W-:-:S04]  /*10e0*/  ISETP.NE.U32.AND P0, PT, R2, RZ, PT ;  /* 0x000000ff0200720c */ /* 0x004fc80003f05070 */
[----:B------:R-:W-:-:S13]  /*10f0*/  ISETP.NE.AND.EX P0, PT, R3, RZ, PT, P0 ;  /* 0x000000ff0300720c */ /* 0x000fda0003f05300 */
[----:B------:R-:W-:Y:S05]  /*1100*/  @!P0 BRA `(.L_x_12) ;  /* 0x00000000000c8947 */ /* 0x000fea0003800000 */
[----:B------:R-:W2:Y:S02]  /*1110*/  LD.E R2, desc[UR16][R2.64] ;  /* 0x0000001002027980 */ /* 0x000ea4000c101900 */
[----:B--2---:R-:W-:Y:S01]  /*1120*/  R2UR UR20, R2 ;  /* 0x00000000021472ca */ /* 0x004fe200000e0000 */
[----:B------:R-:W-:-:S14]  /*1130*/  BRA `(.L_x_13) ;  /* 0x0000000000247947 */ /* 0x000fdc0003800000 */
.L_x_12:
[----:B------:R-:W-:Y:S02]  /*1140*/  ULDC.64 UR4, c[0x0][0x588] ;  /* 0x0001620000047ab9 */ /* 0x000fe40000000a00 */
[----:B------:R-:W-:-:S04]  /*1150*/  ISETP.NE.U32.AND P0, PT, RZ, UR4, PT ;  /* 0x00000004ff007c0c */ /* 0x000fc8000bf05070 */
[----:B------:R-:W-:-:S13]  /*1160*/  ISETP.NE.AND.EX P0, PT, RZ, UR5, PT, P0 ;  /* 0x00000005ff007c0c */ /* 0x000fda000bf05300 */
[----:B------:R-:W-:Y:S05]  /*1170*/  @!P0 BRA `(.L_x_14) ;  /* 0x0000000000108947 */ /* 0x000fea0003800000 */
[----:B-1----:R-:W1:Y:S02]  /*1180*/  LDC.64 R2, c[0x0][0x588] ;  /* 0x00016200ff027b82 */ /* 0x002e640000000a00 */
[----:B-1----:R-:W2:Y:S02]  /*1190*/  LDG.E R2, desc[UR16][R2.64] ;  /* 0x0000001002027981 */ /* 0x002ea4000c1e1900 */
[----:B--2---:R-:W-:Y:S01]  /*11a0*/  R2UR UR20, R2 ;  /* 0x00000000021472ca */ /* 0x004fe200000e0000 */
[----:B------:R-:W-:-:S14]  /*11b0*/  BRA `(.L_x_13) ;  /* 0x0000000000047947 */ /* 0x000fdc0003800000 */
.L_x_14:
[----:B------:R-:W-:-:S05]  /*11c0*/  ULDC UR20, c[0x0][0x580] ;  /* 0x0001600000147ab9 */ /* 0x000fca0000000800 */
.L_x_13:
[----:B------:R-:W-:Y:S02]  /*11d0*/  ULDC.64 UR4, c[0x0][0x5a0] ;  /* 0x0001680000047ab9 */ /* 0x000fe40000000a00 */
        /* <DEDUP_REMOVED lines=11> */
.L_x_15:
        /* <DEDUP_REMOVED lines=8> */
.L_x_17:
[----:B------:R-:W-:-:S05]  /*1310*/  ULDC UR19, c[0x0][0x584] ;  /* 0x0001610000137ab9 */ /* 0x000fca0000000800 */
.L_x_16:
[----:B------:R-:W-:-:S13]  /*1320*/  LOP3.LUT P0, RZ, R4, 0xff, RZ, 0xc0, !PT ;  /* 0x000000ff04ff7812 */ /* 0x000fda000780c0ff */
[----:B------:R-:W-:Y:S05]  /*1330*/  @!P0 EXIT ;  /* 0x000000000000894d */ /* 0x000fea0003800000 */
[----:B------:R-:W-:Y:S01]  /*1340*/  ULDC UR4, c[0x0][0x28c] ;  /* 0x0000a30000047ab9 */ /* 0x000fe20000000800 */
[----:B------:R-:W-:Y:S02]  /*1350*/  ULOP3.LUT UR21, UR13, 0x1, URZ, 0xfc, !UPT ;  /* 0x000000010d157892 */ /* 0x000fe4000f8efc3f */
[----:B------:R-:W-:-:S04]  /*1360*/  UIADD3 UR4, UR4, 0x3f, URZ ;  /* 0x0000003f04047890 */ /* 0x000fc8000fffe03f */
[----:B------:R-:W-:-:S04]  /*1370*/  USHF.R.S32.HI UR5, URZ, 0x1f, UR4 ;  /* 0x0000001f3f057899 */ /* 0x000fc80008011404 */
[----:B------:R-:W-:-:S03]  /*1380*/  ULEA.HI UR5, UR5, UR4, URZ, 0x6 ;  /* 0x0000000405057291 */ /* 0x000fc6000f8f303f */
[----:B------:R-:W-:Y:S01]  /*1390*/  UMOV UR4, URZ ;  /* 0x0000003f00047c82 */ /* 0x000fe20008000000 */
[----:B------:R-:W-:-:S03]  /*13a0*/  USHF.R.S32.HI UR12, URZ, 0x6, UR5 ;  /* 0x000000063f0c7899 */ /* 0x000fc60008011405 */
[----:B------:R-:W-:-:S09]  /*13b0*/  UMOV UR5, URZ ;  /* 0x0000003f00057c82 */ /* 0x000fd20008000000 */
.L_x_300:
[----:B-1----:R-:W1:Y:S01]  /*13c0*/  S2R R0, SR_TID.X ;  /* 0x0000000000007919 */ /* 0x002e620000002100 */
[----:B--2---:R-:W2:Y:S01]  /*13d0*/  S2UR UR11, SR_CgaCtaId ;  /* 0x00000000000b79c3 */ /* 0x004ea20000008800 */
[----:B------:R-:W-:Y:S01]  /*13e0*/  UMOV UR14, 0x400 ;  /* 0x00000400000e7882 */ /* 0x000fe20000000000 */
[----:B------:R-:W-:Y:S01]  /*13f0*/  UMOV UR6, URZ ;  /* 0x0000003f00067c82 */ /* 0x000fe20008000000 */
[----:B------:R-:W-:Y:S01]  /*1400*/  STL [R1+0x74], RZ ;  /* 0x000074ff01007387 */ /* 0x000fe20000100800 */
[----:B------:R-:W-:Y:S01]  /*1410*/  UMOV UR7, URZ ;  /* 0x0000003f00077c82 */ /* 0x000fe20008000000 */
[----:B------:R-:W-:Y:S01]  /*1420*/  UMOV UR8, URZ ;  /* 0x0000003f00087c82 */ /* 0x000fe20008000000 */
[----:B------:R-:W-:Y:S01]  /*1430*/  UMOV UR18, UR5 ;  /* 0x0000000500127c82 */ /* 0x000fe20008000000 */
[----:B------:R-:W-:Y:S01]  /*1440*/  STL [R1+0x70], RZ ;  /* 0x000070ff01007387 */ /* 0x000fe20000100800 */
[----:B---3--:R-:W3:Y:S01]  /*1450*/  LDC R2, c[0x0][0x28c] ;  /* 0x0000a300ff027b82 */ /* 0x008ee20000000800 */
[----:B------:R-:W-:-:S02]  /*1460*/  CS2R R4, SRZ ;  /* 0x0000000000047805 */ /* 0x000fc4000001ff00 */
[----:B------:R-:W-:Y:S01]  /*1470*/  CS2R R6, SRZ ;  /* 0x0000000000067805 */ /* 0x000fe2000001ff00 */
[----:B------:R-:W-:Y:S01]  /*1480*/  STL [R1+0x6c], RZ ;  /* 0x00006cff01007387 */ /* 0x000fe20000100800 */
[----:B------:R-:W-:Y:S02]  /*1490*/  CS2R R8, SRZ ;  /* 0x0000000000087805 */ /* 0x000fe4000001ff00 */
[----:B------:R-:W-:Y:S02]  /*14a0*/  CS2R R10, SRZ ;  /* 0x00000000000a7805 */ /* 0x000fe4000001ff00 */
[----:B------:R-:W-:Y:S01]  /*14b0*/  CS2R R12, SRZ ;  /* 0x00000000000c7805 */ /* 0x000fe2000001ff00 */
[----:B------:R-:W-:Y:S01]  /*14c0*/  STL [R1+0x68], RZ ;  /* 0x000068ff01007387 */ /* 0x000fe20000100800 */
[----:B------:R-:W-:Y:S02]  /*14d0*/  CS2R R14, SRZ ;  /* 0x00000000000e7805 */ /* 0x000fe4000001ff00 */
[----:B------:R-:W-:-:S02]  /*14e0*/  CS2R R16, SRZ ;  /* 0x0000000000107805 */ /* 0x000fc4000001ff00 */
[----:B0-----:R-:W-:Y:S01]  /*14f0*/  CS2R R18, SRZ ;  /* 0x0000000000127805 */ /* 0x001fe2000001ff00 */
[----:B------:R-:W-:Y:S01]  /*1500*/  STL [R1+0x64], RZ ;  /* 0x000064ff01007387 */ /* 0x000fe20000100800 */
[----:B------:R-:W-:Y:S02]  /*1510*/  CS2R R20, SRZ ;  /* 0x0000000000147805 */ /* 0x000fe4000001ff00 */
[----:B------:R-:W-:Y:S02]  /*1520*/  CS2R R22, SRZ ;  /* 0x0000000000167805 */ /* 0x000fe4000001ff00 */
[----:B------:R-:W-:Y:S01]  /*1530*/  CS2R R152, SRZ ;  /* 0x0000000000987805 */ /* 0x000fe2000001ff00 */
[----:B------:R-:W-:Y:S01]  /*1540*/  STL [R1+0x60], RZ ;  /* 0x000060ff01007387 */ /* 0x000fe20000100800 */
[----:B--2---:R-:W-:Y:S01]  /*1550*/  ULEA UR14, UR11, UR14, 0x18 ;  /* 0x0000000e0b0e7291 */ /* 0x004fe2000f8ec03f */
[----:B------:R-:W-:Y:S02]  /*1560*/  CS2R R154, SRZ ;  /* 0x00000000009a7805 */ /* 0x000fe4000001ff00 */
[----:B------:R-:W-:Y:S01]  /*1570*/  CS2R R156, SRZ ;  /* 0x00000000009c7805 */ /* 0x000fe2000001ff00 */
[----:B------:R-:W-:Y:S01]  /*1580*/  STL [R1+0x5c], RZ ;  /* 0x00005cff01007387 */ /* 0x000fe20000100800 */
[----:B------:R-:W-:-:S02]  /*1590*/  CS2R R158, SRZ ;  /* 0x00000000009e7805 */ /* 0x000fc4000001ff00 */
[----:B------:R-:W-:Y:S02]  /*15a0*/  CS2R R160, SRZ ;  /* 0x0000000000a07805 */ /* 0x000fe4000001ff00 */
[----:B------:R-:W-:Y:S02]  /*15b0*/  CS2R R162, SRZ ;  /* 0x0000000000a27805 */ /* 0x000fe4000001ff00 */
[----:B-1----:R-:W-:Y:S01]  /*15c0*/  LOP3.LUT R0, R0, 0x80, RZ, 0xc0, !PT ;  /* 0x0000008000007812 */ /* 0x002fe200078ec0ff */
[----:B------:R-:W-:Y:S01]  /*15d0*/  STL [R1+0x58], RZ ;  /* 0x000058ff01007387 */ /* 0x000fe20000100800 */
[----:B---3--:R-:W-:Y:S02]  /*15e0*/  ISETP.GE.AND P0, PT, R2, 0x1, PT ;  /* 0x000000010200780c */ /* 0x008fe40003f06270 */
[----:B------:R-:W-:Y:S02]  /*15f0*/  CS2R R2, SRZ ;  /* 0x0000000000027805 */ /* 0x000fe4000001ff00 */
[----:B------:R-:W-:Y:S01]  /*1600*/  SHF.R.U32.HI R0, RZ, 0x7, R0 ;  /* 0x00000007ff007819 */ /* 0x000fe20000011600 */
[----:B------:R-:W-:Y:S01]  /*1610*/  STL [R1+0x54], RZ ;  /* 0x000054ff01007387 */ /* 0x000fe20000100800 */
[----:B------:R-:W-:-:S02]  /*1620*/  CS2R R164, SRZ ;  /* 0x0000000000a47805 */ /* 0x000fc4000001ff00 */
[----:B------:R-:W-:Y:S02]  /*1630*/  CS2R R166, SRZ ;  /* 0x0000000000a67805 */ /* 0x000fe4000001ff00 */
[----:B------:R-:W-:Y:S01]  /*1640*/  CS2R R168, SRZ ;  /* 0x0000000000a87805 */ /* 0x000fe2000001ff00 */
[----:B------:R-:W-:Y:S01]  /*1650*/  STL [R1+0x50], RZ ;  /* 0x000050ff01007387 */ /* 0x000fe20000100800 */
[----:B------:R-:W-:Y:S02]  /*1660*/  CS2R R170, SRZ ;  /* 0x0000000000aa7805 */ /* 0x000fe4000001ff00 */
[----:B------:R-:W-:Y:S02]  /*1670*/  CS2R R172, SRZ ;  /* 0x0000000000ac7805 */ /* 0x000fe4000001ff00 */
[----:B------:R-:W-:Y:S01]  /*1680*/  CS2R R174, SRZ ;  /* 0x0000000000ae7805 */ /* 0x000fe2000001ff00 */
[----:B------:R-:W0:Y:S01]  /*1690*/  SHFL.IDX PT, R0, R0, RZ, 0x1f ;  /* 0x00001fff00007589 */ /* 0x000e2200000e0000 */
[----:B------:R-:W-:-:S02]  /*16a0*/  CS2R R176, SRZ ;  /* 0x0000000000b07805 */ /* 0x000fc4000001ff00 */
[----:B------:R-:W-:Y:S02]  /*16b0*/  CS2R R178, SRZ ;  /* 0x0000000000b27805 */ /* 0x000fe4000001ff00 */
[----:B------:R-:W-:Y:S01]  /*16c0*/  CS2R R180, SRZ ;  /* 0x0000000000b47805 */ /* 0x000fe2000001ff00 */
[----:B------:R1:W-:Y:S01]  /*16d0*/  STL [R1+0x4c], RZ ;  /* 0x00004cff01007387 */ /* 0x0003e20000100800 */
[----:B------:R-:W-:Y:S02]  /*16e0*/  CS2R R182, SRZ ;  /* 0x0000000000b67805 */ /* 0x000fe4000001ff00 */
[----:B------:R-:W-:Y:S02]  /*16f0*/  CS2R R184, SRZ ;  /* 0x0000000000b87805 */ /* 0x000fe4000001ff00 */
[----:B------:R-:W-:Y:S01]  /*1700*/  CS2R R186, SRZ ;  /* 0x0000000000ba7805 */ /* 0x000fe2000001ff00 */
[----:B------:R1:W-:Y:S01]  /*1710*/  STL [R1+0x48], RZ ;  /* 0x000048ff01007387 */ /* 0x0003e20000100800 */
        /* <DEDUP_REMOVED lines=14> */
[----:B------:R-:W-:Y:S02]  /*1800*/  CS2R R210, SRZ ;  /* 0x0000000000d27805 */ /* 0x000fe4000001ff00 */
[----:B0-----:R-:W-:Y:S01]  /*1810*/  R2UR UR9, R0 ;  /* 0x00000000000972ca */ /* 0x001fe200000e0000 */
[----:B------:R1:W-:Y:S01]  /*1820*/  STL [R1+0x38], RZ ;  /* 0x000038ff01007387 */ /* 0x0003e20000100800 */
[----:B------:R-:W-:Y:S01]  /*1830*/  IMAD.MOV.U32 R0, RZ, RZ, RZ ;  /* 0x000000ffff007224 */ /* 0x000fe200078e00ff */
[----:B------:R-:W-:-:S02]  /*1840*/  CS2R R212, SRZ ;  /* 0x0000000000d47805 */ /* 0x000fc4000001ff00 */
[----:B------:R-:W-:Y:S01]  /*1850*/  CS2R R214, SRZ ;  /* 0x0000000000d67805 */ /* 0x000fe2000001ff00 */
[----:B------:R1:W-:Y:S01]  /*1860*/  STL [R1+0x34], RZ ;  /* 0x000034ff01007387 */ /* 0x0003e20000100800 */
[----:B------:R-:W-:Y:S02]  /*1870*/  CS2R R216, SRZ ;  /* 0x0000000000d87805 */ /* 0x000fe4000001ff00 */
[----:B------:R-:W-:Y:S02]  /*1880*/  CS2R R218, SRZ ;  /* 0x0000000000da7805 */ /* 0x000fe4000001ff00 */
[----:B------:R-:W-:Y:S01]  /*1890*/  CS2R R220, SRZ ;  /* 0x0000000000dc7805 */ /* 0x000fe2000001ff00 */
[----:B------:R1:W-:Y:S01]  /*18a0*/  STL [R1+0x30], RZ ;  /* 0x000030ff01007387 */ /* 0x0003e20000100800 */
[----:B------:R-:W-:Y:S02]  /*18b0*/  CS2R R222, SRZ ;  /* 0x0000000000de7805 */ /* 0x000fe4000001ff00 */
[----:B------:R-:W-:Y:S01]  /*18c0*/  CS2R R224, SRZ ;  /* 0x0000000000e07805 */ /* 0x000fe2000001ff00 */
[----:B------:R-:W-:Y:S01]  /*18d0*/  IMAD.MOV.U32 R226, RZ, RZ, RZ ;  /* 0x000000ffffe27224 */ /* 0x000fe200078e00ff */
[----:B------:R1:W-:Y:S01]  /*18e0*/  STL [R1+0x2c], RZ ;  /* 0x00002cff01007387 */ /* 0x0003e20000100800 */
[----:B------:R-:W-:Y:S01]  /*18f0*/  ULEA.HI UR10, UR9, UR9, URZ, 0x1 ;  /* 0x00000009090a7291 */ /* 0x000fe2000f8f083f */
[----:B------:R-:W-:Y:S01]  /*1900*/  IMAD.U32 R227, RZ, RZ, UR4 ;  /* 0x00000004ffe37e24 */ /* 0x000fe2000f8e00ff */
[----:B------:R-:W-:Y:S01]  /*1910*/  CS2R R24, SRZ ;  /* 0x0000000000187805 */ /* 0x000fe2000001ff00 */
[----:B------:R1:W-:Y:S01]  /*1920*/  STL [R1+0x28], RZ ;  /* 0x000028ff01007387 */ /* 0x0003e20000100800 */
[----:B------:R-:W-:Y:S01]  /*1930*/  ULOP3.LUT UR10, UR10, 0xffffe, URZ, 0xc0, !UPT ;  /* 0x000ffffe0a0a7892 */ /* 0x000fe2000f8ec03f */
[----:B------:R-:W-:-:S02]  /*1940*/  CS2R R26, SRZ ;  /* 0x00000000001a7805 */ /* 0x000fc4000001ff00 */
[----:B------:R-:W-:Y:S01]  /*1950*/  CS2R R28, SRZ ;  /* 0x00000000001c7805 */ /* 0x000fe2000001ff00 */
[----:B------:R1:W-:Y:S01]  /*1960*/  STL [R1+0x24], RZ ;  /* 0x000024ff01007387 */ /* 0x0003e20000100800 */
[----:B------:R-:W-:Y:S01]  /*1970*/  UIADD3 UR10, UR9, -UR10, URZ ;  /* 0x8000000a090a7290 */ /* 0x000fe2000fffe03f */
[----:B----4-:R-:W-:Y:S02]  /*1980*/  CS2R R30, SRZ ;  /* 0x00000000001e7805 */ /* 0x010fe4000001ff00 */
[----:B------:R-:W-:Y:S01]  /*1990*/  CS2R R32, SRZ ;  /* 0x0000000000207805 */ /* 0x000fe2000001ff00 */
[----:B------:R1:W-:Y:S01]  /*19a0*/  STL [R1+0x20], RZ ;  /* 0x000020ff01007387 */ /* 0x0003e20000100800 */
[----:B------:R-:W-:Y:S01]  /*19b0*/  ULEA UR10, UR10, UR14, 0xc ;  /* 0x0000000e0a0a7291 */ /* 0x000fe2000f8e603f */
[----:B------:R-:W-:Y:S02]  /*19c0*/  CS2R R34, SRZ ;  /* 0x0000000000227805 */ /* 0x000fe4000001ff00 */
[----:B------:R-:W-:Y:S01]  /*19d0*/  CS2R R36, SRZ ;  /* 0x0000000000247805 */ /* 0x000fe2000001ff00 */
[----:B------:R1:W-:Y:S01]  /*19e0*/  STL [R1+0x1c], RZ ;  /* 0x00001cff01007387 */ /* 0x0003e20000100800 */
[----:B------:R-:W-:Y:S01]  /*19f0*/  UIADD3 UR10, UR10, 0x180, URZ ;  /* 0x000001800a0a7890 */ /* 0x000fe2000fffe03f */
[----:B------:R-:W-:-:S02]  /*1a00*/  CS2R R38, SRZ ;  /* 0x0000000000267805 */ /* 0x000fc4000001ff00 */
[----:B------:R-:W-:Y:S01]  /*1a10*/  CS2R R40, SRZ ;  /* 0x0000000000287805 */ /* 0x000fe2000001ff00 */
[----:B------:R1:W-:Y:S01]  /*1a20*/  STL [R1+0x18], RZ ;  /* 0x000018ff01007387 */ /* 0x0003e20000100800 */
[----:B------:R-:W-:Y:S01]  /*1a30*/  USHF.R.U32.HI UR10, URZ, 0x4, UR10 ;  /* 0x000000043f0a7899 */ /* 0x000fe2000801160a */
[----:B------:R-:W-:Y:S02]  /*1a40*/  CS2R R42, SRZ ;  /* 0x00000000002a7805 */ /* 0x000fe4000001ff00 */
[----:B------:R-:W-:Y:S01]  /*1a50*/  CS2R R44, SRZ ;  /* 0x00000000002c7805 */ /* 0x000fe2000001ff00 */
[----:B------:R1:W-:Y:S01]  /*1a60*/  STL [R1+0x14], RZ ;  /* 0x000014ff01007387 */ /* 0x0003e20000100800 */
[----:B------:R-:W-:Y:S01]  /*1a70*/  ULOP3.LUT UR15, UR10, 0x3fff, URZ, 0xc0, !UPT ;  /* 0x00003fff0a0f7892 */ /* 0x000fe2000f8ec03f */
        /* <DEDUP_REMOVED lines=18> */
[----:B------:R1:W-:Y:S01]  /*1ba0*/  STL [R1], RZ ;  /* 0x000000ff01007387 */ /* 0x0003e20000100800 */
[----:B------:R-:W-:-:S02]  /*1bb0*/  CS2R R74, SRZ ;  /* 0x00000000004a7805 */ /* 0x000fc4000001ff00 */
[----:B------:R-:W-:Y:S02]  /*1bc0*/  CS2R R76, SRZ ;  /* 0x00000000004c7805 */ /* 0x000fe4000001ff00 */
[----:B------:R-:W-:Y:S02]  /*1bd0*/  CS2R R78, SRZ ;  /* 0x00000000004e7805 */ /* 0x000fe4000001ff00 */
[----:B------:R-:W-:Y:S02]  /*1be0*/  CS2R R80, SRZ ;  /* 0x0000000000507805 */ /* 0x000fe4000001ff00 */
[----:B------:R-:W-:Y:S02]  /*1bf0*/  CS2R R82, SRZ ;  /* 0x0000000000527805 */ /* 0x000fe4000001ff00 */
[----:B------:R-:W-:Y:S02]  /*1c00*/  CS2R R84, SRZ ;  /* 0x0000000000547805 */ /* 0x000fe4000001ff00 */
        /* <DEDUP_REMOVED lines=32> */
[----:B------:R-:W-:Y:S01]  /*1e10*/  CS2R R150, SRZ ;  /* 0x0000000000967805 */ /* 0x000fe2000001ff00 */
[----:B-1----:R-:W-:Y:S06]  /*1e20*/  @!P0 BRA `(.L_x_18) ;  /* 0x0000001000688947 */ /* 0x002fec0003800000 */
[----:B------:R-:W-:-:S06]  /*1e30*/  UISETP.NE.AND UP0, UPT, UR21, 0x3, UPT ;  /* 0x000000031500788c */ /* 0x000fcc000bf05270 */
[----:B------:R-:W-:-:S13]  /*1e40*/  PLOP3.LUT P1, PT, PT, PT, UP0, 0x80, 0x0 ;  /* 0x000000000000781c */ /* 0x000fda0003f2f008 */
[----:B------:R-:W-:Y:S05]  /*1e50*/  @!P1 BRA `(.L_x_19) ;  /* 0x0000000000049947 */ /* 0x000fea0003800000 */
[----:B------:R-:W-:Y:S01]  /*1e60*/  BPT.TRAP 0x1 ;  /* 0x000000040000795c */ /* 0x000fe20000300000 */
.L_x_19:
[----:B------:R-:W-:Y:S01]  /*1e70*/  ULEA UR6, UR5, UR14, 0x3 ;  /* 0x0000000e05067291 */ /* 0x000fe2000f8e183f */
[----:B------:R-:W-:-:S05]  /*1e80*/  IMAD.U32 R0, RZ, RZ, UR4 ;  /* 0x00000004ff007e24 */ /* 0x000fca000f8e00ff */
[----:B------:R-:W-:-:S04]  /*1e90*/  SHF.L.U32 R0, R0, 0x1f, RZ ;  /* 0x0000001f00007819 */ /* 0x000fc800000006ff */
[----:B------:R0:W1:Y:S01]  /*1ea0*/  SYNCS.PHASECHK.TRANS64.TRYWAIT P0, [UR6], R0 ;  /* 0x00000000ff0075a7 */ /* 0x0000620008000146 */
[----:B------:R-:W-:Y:S05]  /*1eb0*/  @!P1 BRA `(.L_x_20) ;  /* 0x0000000000049947 */ /* 0x000fea0003800000 */
[----:B------:R-:W-:Y:S01]  /*1ec0*/  BPT.TRAP 0x1 ;  /* 0x000000040000795c */ /* 0x000fe20000300000 */
.L_x_20:
[----:B-1----:R-:W-:Y:S05]  /*1ed0*/  @P0 BRA `(.L_x_21) ;  /* 0x0000000000080947 */ /* 0x002fea0003800000 */
[----:B------:R-:W1:Y:S02]  /*1ee0*/  SYNCS.PHASECHK.TRANS64.TRYWAIT P0, [UR6], R0 ;  /* 0x00000000ff0075a7 */ /* 0x000e640008000146 */
[----:B-1----:R-:W-:Y:S05]  /*1ef0*/  @!P0 BRA `(.L_x_22) ;  /* 0x000000e8000c8947 */ /* 0x002fea0003800000 */
.L_x_21:
[----:B------:R-:W-:Y:S01]  /*1f00*/  UIADD3 UR6, UR14, 0x12180, URZ ;  /* 0x000121800e067890 */ /* 0x000fe2000fffe03f */
[----:B------:R-:W-:Y:S01]  /*1f10*/  WARPGROUP.ARRIVE ;  /* 0x00000000000079c5 */ /* 0x000fe20000000000 */
[----:B------:R-:W-:Y:S01]  /*1f20*/  ULOP3.LUT UR8, UR15, 0x10000, URZ, 0xfc, !UPT ;  /* 0x000100000f087892 */ /* 0x000fe2000f8efc3f */
[----:B------:R2:W-:Y:S01]  /*1f30*/  STL [R1+0x74], RZ ;  /* 0x000074ff01007387 */ /* 0x0005e20000100800 */
[----:B------:R-:W-:Y:S01]  /*1f40*/  USHF.R.U32.HI UR6, URZ, 0x4, UR6 ;  /* 0x000000043f067899 */ /* 0x000fe20008011606 */
[----:B01----:R-:W-:Y:S01]  /*1f50*/  IMAD.MOV.U32 R0, RZ, RZ, RZ ;  /* 0x000000ffff007224 */ /* 0x003fe200078e00ff */
[----:B------:R-:W-:Y:S01]  /*1f60*/  ULEA UR8, UR5, UR8, 0x9 ;  /* 0x0000000805087291 */ /* 0x000fe2000f8e483f */
[----:B------:R2:W-:Y:S01]  /*1f70*/  STL [R1+0x70], RZ ;  /* 0x000070ff01007387 */ /* 0x0005e20000100800 */
[----:B------:R-:W-:Y:S01]  /*1f80*/  ULOP3.LUT UR6, UR6, 0x3fff, URZ, 0xc0, !UPT ;  /* 0x00003fff06067892 */ /* 0x000fe2000f8ec03f */
[----:B------:R-:W-:Y:S01]  /*1f90*/  CS2R R2, SRZ ;  /* 0x0000000000027805 */ /* 0x000fe2000001ff00 */
[----:B------:R-:W-:Y:S01]  /*1fa0*/  UMOV UR9, 0x80000020 ;  /* 0x8000002000097882 */ /* 0x000fe20000000000 */
[----:B------:R-:W-:Y:S01]  /*1fb0*/  UMOV UR11, 0x80000020 ;  /* 0x80000020000b7882 */ /* 0x000fe20000000000 */
[----:B------:R-:W-:Y:S01]  /*1fc0*/  ULOP3.LUT UR6, UR6, 0x10000, URZ, 0xfc, !UPT ;  /* 0x0001000006067892 */ /* 0x000fe2000f8efc3f */
[----:B------:R2:W-:Y:S01]  /*1fd0*/  STL [R1+0x6c], RZ ;  /* 0x00006cff01007387 */ /* 0x0005e20000100800 */
[----:B------:R-:W-:Y:S01]  /*1fe0*/  ULDC UR7, c[0x0][0x50c] ;  /* 0x0001430000077ab9 */ /* 0x000fe20000000800 */
[----:B------:R-:W-:Y:S01]  /*1ff0*/  CS2R R4, SRZ ;  /* 0x0000000000047805 */ /* 0x000fe2000001ff00 */
[----:B------:R-:W-:Y:S01]  /*2000*/  ULEA UR10, UR5, UR6, 0xa ;  /* 0x00000006050a7291 */ /* 0x000fe2000f8e503f */
[----:B------:R2:W-:Y:S01]  /*2010*/  STL [R1+0x68], RZ ;  /* 0x000068ff01007387 */ /* 0x0005e20000100800 */
[----:B------:R-:W-:Y:S01]  /*2020*/  UISETP.NE.AND UP0, UPT, UR7, 0x2, UPT ;  /* 0x000000020700788c */ /* 0x000fe2000bf05270 */
[----:B------:R-:W-:Y:S01]  /*2030*/  CS2R R6, SRZ ;  /* 0x0000000000067805 */ /* 0x000fe2000001ff00 */
[----:B------:R-:W-:Y:S01]  /*2040*/  UMOV UR6, 0x2 ;  /* 0x0000000200067882 */ /* 0x000fe20000000000 */
[----:B------:R2:W-:Y:S01]  /*2050*/  STL [R1+0x64], RZ ;  /* 0x000064ff01007387 */ /* 0x0005e20000100800 */
[----:B------:R-:W-:Y:S01]  /*2060*/  USEL UR7, URZ, 0x1, UP0 ;  /* 0x000000013f077887 */ /* 0x000fe20008000000 */
[----:B------:R-:W-:-:S02]  /*2070*/  CS2R R8, SRZ ;  /* 0x0000000000087805 */ /* 0x000fc4000001ff00 */
[----:B------:R-:W-:Y:S01]  /*2080*/  CS2R R10, SRZ ;  /* 0x00000000000a7805 */ /* 0x000fe2000001ff00 */
[----:B------:R-:W-:Y:S01]  /*2090*/  QGMMA.64x256x32.F32.E4M3.E4M3 R24, gdesc[UR8], RZ, !UPT ;  /* 0x03e00000081879f3 */ /* 0x000fe2000c7008ff */
[----:B------:R2:W-:Y:S01]  /*20a0*/  STL [R1+0x60], RZ ;  /* 0x000060ff01007387 */ /* 0x0005e20000100800 */
[----:B------:R-:W-:Y:S01]  /*20b0*/  UIADD3 UR8, UR8, 0x2, URZ ;  /* 0x0000000208087890 */ /* 0x000fe2000fffe03f */
[----:B------:R-:W-:Y:S01]  /*20c0*/  ISETP.NE.AND P0, PT, RZ, UR7, PT ;  /* 0x00000007ff007c0c */ /* 0x000fe2000bf05270 */
[----:B------:R-:W-:Y:S01]  /*20d0*/  UIADD3 UR10, UR10, 0x2, URZ ;  /* 0x000000020a0a7890 */ /* 0x000fe2000fffe03f */
[----:B------:R2:W-:Y:S01]  /*20e0*/  STL [R1+0x5c], RZ ;  /* 0x00005cff01007387 */ /* 0x0005e20000100800 */
[----:B------:R-:W-:Y:S01]  /*20f0*/  UMOV UR9, 0x80000020 ;  /* 0x8000002000097882 */ /* 0x000fe20000000000 */
[----:B------:R-:W-:Y:S01]  /*2100*/  UMOV UR11, 0x80000020 ;  /* 0x80000020000b7882 */ /* 0x000fe20000000000 */
        /* <DEDUP_REMOVED lines=58> */
[----:B------:R-:W-:-:S03]  /*24b0*/  IMAD.MOV.U32 R226, RZ, RZ, RZ ;  /* 0x000000ffffe27224 */ /* 0x000fc600078e00ff */
[----:B------:R2:W-:Y:S04]  /*24c0*/  STL [R1+0x1c], RZ ;  /* 0x00001cff01007387 */ /* 0x0005e80000100800 */
[----:B------:R2:W-:Y:S04]  /*24d0*/  STL [R1+0x18], RZ ;  /* 0x000018ff01007387 */ /* 0x0005e80000100800 */
[----:B------:R2:W-:Y:S04]  /*24e0*/  STL [R1+0x14], RZ ;  /* 0x000014ff01007387 */ /* 0x0005e80000100800 */
[----:B------:R2:W-:Y:S04]  /*24f0*/  STL [R1+0x10], RZ ;  /* 0x000010ff01007387 */ /* 0x0005e80000100800 */
[----:B------:R2:W-:Y:S04]  /*2500*/  STL [R1+0xc], RZ ;  /* 0x00000cff01007387 */ /* 0x0005e80000100800 */
[----:B------:R2:W-:Y:S04]  /*2510*/  STL [R1+0x8], RZ ;  /* 0x000008ff01007387 */ /* 0x0005e80000100800 */
[----:B------:R2:W-:Y:S04]  /*2520*/  STL [R1+0x4], RZ ;  /* 0x000004ff01007387 */ /* 0x0005e80000100800 */
[----:B------:R2:W-:Y:S01]  /*2530*/  STL [R1], RZ ;  /* 0x000000ff01007387 */ /* 0x0005e20000100800 */
[----:B------:R-:W-:Y:S01]  /*2540*/  QGMMA.64x256x32.F32.E4M3.E4M3 R24, gdesc[UR8], R24, gsb0 ;  /* 0x03e00000081879f3 */ /* 0x000fe20008000818 */
[----:B------:R-:W-:Y:S05]  /*2550*/  @!P0 BRA `(.L_x_23) ;  /* 0x0000000800808947 */ /* 0x000fea0003800000 */
[----:B------:R-:W-:Y:S02]  /*2560*/  WARPGROUP.DEPBAR.LE gsb0, 0x0 ;  /* 0x00008000000079c5 */ /* 0x000fe40000010000 */
[----:B------:R-:W-:-:S01]  /*2570*/  FADD R227, RZ, R122 ;  /* 0x0000007affe37221 */ /* 0x000fc20000000000 */
[----:B------:R-:W-:Y:S01]  /*2580*/  FADD R226, RZ, R24 ;  /* 0x00000018ffe27221 */ /* 0x000fe20000000000 */
[----:B------:R-:W-:-:S01]  /*2590*/  FADD R225, RZ, R25 ;  /* 0x00000019ffe17221 */ /* 0x000fc20000000000 */
[----:B------:R-:W-:Y:S01]  /*25a0*/  FADD R224, RZ, R26 ;  /* 0x0000001affe07221 */ /* 0x000fe20000000000 */
[----:B------:R-:W-:-:S01]  /*25b0*/  FADD R223, RZ, R27 ;  /* 0x0000001bffdf7221 */ /* 0x000fc20000000000 */
[----:B------:R0:W-:Y:S01]  /*25c0*/  STL [R1], R227 ;  /* 0x000000e301007387 */ /* 0x0001e20000100800 */
[----:B------:R-:W-:-:S01]  /*25d0*/  FADD R222, RZ, R28 ;  /* 0x0000001cffde7221 */ /* 0x000fc20000000000 */
[----:B------:R-:W-:Y:S01]  /*25e0*/  FADD R221, RZ, R29 ;  /* 0x0000001dffdd7221 */ /* 0x000fe20000000000 */
[----:B------:R-:W-:-:S01]  /*25f0*/  FADD R220, RZ, R30 ;  /* 0x0000001effdc7221 */ /* 0x000fc20000000000 */
[----:B------:R-:W-:Y:S01]  /*2600*/  FADD R219, RZ, R31 ;  /* 0x0000001fffdb7221 */ /* 0x000fe20000000000 */
[----:B------:R-:W-:-:S01]  /*2610*/  FADD R218, RZ, R32 ;  /* 0x00000020ffda7221 */ /* 0x000fc20000000000 */
[----:B------:R-:W-:Y:S01]  /*2620*/  FADD R217, RZ, R33 ;  /* 0x00000021ffd97221 */ /* 0x000fe20000000000 */
[----:B------:R-:W-:-:S01]  /*2630*/  FADD R216, RZ, R34 ;  /* 0x00000022ffd87221 */ /* 0x000fc20000000000 */
[----:B------:R-:W-:Y:S01]  /*2640*/  FADD R215, RZ, R35 ;  /* 0x00000023ffd77221 */ /* 0x000fe20000000000 */
[----:B------:R-:W-:-:S01]  /*2650*/  FADD R214, RZ, R36 ;  /* 0x00000024ffd67221 */ /* 0x000fc20000000000 */
[----:B0-----:R-:W-:Y:S01]  /*2660*/  FADD R227, RZ, R123 ;  /* 0x0000007bffe37221 */ /* 0x001fe20000000000 */
[----:B------:R-:W-:-:S01]  /*2670*/  FADD R213, RZ, R37 ;  /* 0x00000025ffd57221 */ /* 0x000fc20000000000 */
[----:B------:R-:W-:Y:S01]  /*2680*/  FADD R212, RZ, R38 ;  /* 0x00000026ffd47221 */ /* 0x000fe20000000000 */
[----:B------:R-:W-:-:S01]  /*2690*/  FADD R211, RZ, R39 ;  /* 0x00000027ffd37221 */ /* 0x000fc20000000000 */
[----:B------:R-:W-:Y:S01]  /*26a0*/  FADD R210, RZ, R40 ;  /* 0x00000028ffd27221 */ /* 0x000fe20000000000 */
[----:B------:R0:W-:Y:S01]  /*26b0*/  STL [R1+0x4], R227 ;  /* 0x000004e301007387 */ /* 0x0001e20000100800 */
        /* <DEDUP_REMOVED lines=93> */
[----:B------:R-:W-:Y:S01]  /*2c90*/  UMOV UR6, URZ ;  /* 0x0000003f00067c82 */ /* 0x000fe20008000000 */
[----:B0-----:R-:W-:-:S05]  /*2ca0*/  FADD R227, RZ, R130 ;  /* 0x00000082ffe37221 */ /* 0x001fca0000000000 */
[----:B------:R0:W-:Y:S02]  /*2cb0*/  STL [R1+0x20], R227 ;  /* 0x000020e301007387 */ /* 0x0001e40000100800 */
        /* <DEDUP_REMOVED lines=42> */
.L_x_23:
[----:B------:R-:W-:-:S04]  /*2f60*/  UIADD3 UR18, UR5, 0x1, URZ ;  /* 0x0000000105127890 */ /* 0x000fc8000fffe03f */
[----:B------:R-:W-:-:S04]  /*2f70*/  UISETP.NE.AND UP0, UPT, UR18, 0x9, UPT ;  /* 0x000000091200788c */ /* 0x000fc8000bf05270 */
[----:B------:R-:W-:Y:S02]  /*2f80*/  USEL UR8, URZ, 0x1, UP0 ;  /* 0x000000013f087887 */ /* 0x000fe40008000000 */
[----:B------:R-:W-:Y:S02]  /*2f90*/  USEL UR18, UR18, URZ, UP0 ;  /* 0x0000003f12127287 */ /* 0x000fe40008000000 */
[----:B------:R-:W-:-:S06]  /*2fa0*/  ULOP3.LUT UR8, UR4, UR8, URZ, 0x3c, !UPT ;  /* 0x0000000804087292 */ /* 0x000fcc000f8e3c3f */
[----:B0-----:R-:W-:Y:S01]  /*2fb0*/  IMAD.U32 R227, RZ, RZ, UR8 ;  /* 0x00000008ffe37e24 */ /* 0x001fe2000f8e00ff */
[----:B------:R-:W-:-:S06]  /*2fc0*/  UMOV UR8, 0x1 ;  /* 0x0000000100087882 */ /* 0x000fcc0000000000 */
.L_x_18:
[----:B------:R-:W-:-:S04]  /*2fd0*/  UISETP.LT.AND UP0, UPT, UR12, 0x1, UPT ;  /* 0x000000010c00788c */ /* 0x000fc8000bf01270 */
[----:B------:R-:W-:-:S04]  /*2fe0*/  USEL UR9, UR12, 0x1, UP0 ;  /* 0x000000010c097887 */ /* 0x000fc80008000000 */
[----:B------:R-:W-:-:S04]  /*2ff0*/  UIADD3 UR9, UR12, -UR9, URZ ;  /* 0x800000090c097290 */ /* 0x000fc8000fffe03f */
[----:B------:R-:W-:-:S06]  /*3000*/  UISETP.GE.AND UP0, UPT, UR9, 0x1, UPT ;  /* 0x000000010900788c */ /* 0x000fcc000bf06270 */
[----:B------:R-:W-:-:S13]  /*3010*/  PLOP3.LUT P0, PT, PT, PT, UP0, 0x80, 0x0 ;  /* 0x000000000000781c */ /* 0x000fda0003f0f008 */
[----:B------:R-:W-:Y:S05]  /*3020*/  @!P0 BRA `(.L_x_24) ;  /* 0x0000001000a48947 */ /* 0x000fea0003800000 */
[----:B------:R-:W-:Y:S01]  /*3030*/  IMAD.U32 R228, RZ, RZ, UR9 ;  /* 0x00000009ffe47e24 */ /* 0x000fe2000f8e00ff */
[----:B------:R-:W-:Y:S01]  /*3040*/  UMOV UR23, UR5 ;  /* 0x0000000500177c82 */ /* 0x000fe20008000000 */
[----:B------:R-:W-:-:S05]  /*3050*/  ULDC UR24, c[0x0][0x50c] ;  /* 0x0001430000187ab9 */ /* 0x000fca0000000800 */
.L_x_32:
[----:B------:R-:W-:-:S06]  /*3060*/  UISETP.NE.AND UP0, UPT, UR21, 0x3, UPT ;  /* 0x000000031500788c */ /* 0x000fcc000bf05270 */
[----:B------:R-:W-:-:S13]  /*3070*/  PLOP3.LUT P1, PT, PT, PT, UP0, 0x80, 0x0 ;  /* 0x000000000000781c */ /* 0x000fda0003f2f008 */
[----:B-1---5:R-:W-:Y:S05]  /*3080*/  @!P1 BRA `(.L_x_25) ;  /* 0x0000000000049947 */ /* 0x022fea0003800000 */
[----:B------:R-:W-:Y:S01]  /*3090*/  BPT.TRAP 0x1 ;  /* 0x000000040000795c */ /* 0x000fe20000300000 */
.L_x_25:
[----:B------:R-:W0:Y:S01]  /*30a0*/  S2UR UR9, SR_CgaCtaId ;  /* 0x00000000000979c3 */ /* 0x000e220000008800 */
[----:B------:R-:W-:Y:S01]  /*30b0*/  UMOV UR14, 0x400 ;  /* 0x00000400000e7882 */ /* 0x000fe20000000000 */
[----:B------:R-:W-:Y:S01]  /*30c0*/  SHF.L.U32 R229, R227, 0x1f, RZ ;  /* 0x0000001fe3e57819 */ /* 0x000fe200000006ff */
[----:B0-----:R-:W-:-:S04]  /*30d0*/  ULEA UR14, UR9, UR14, 0x18 ;  /* 0x0000000e090e7291 */ /* 0x001fc8000f8ec03f */
[----:B------:R-:W-:-:S09]  /*30e0*/  ULEA UR9, UR18, UR14, 0x3 ;  /* 0x0000000e12097291 */ /* 0x000fd2000f8e183f */
[----:B------:R0:W1:Y:S01]  /*30f0*/  SYNCS.PHASECHK.TRANS64.TRYWAIT P0, [UR9], R229 ;  /* 0x000000e5ff0075a7 */ /* 0x0000620008000149 */
[----:B------:R-:W-:Y:S05]  /*3100*/  @!P1 BRA `(.L_x_26) ;  /* 0x0000000000049947 */ /* 0x000fea0003800000 */
[----:B------:R-:W-:Y:S01]  /*3110*/  BPT.TRAP 0x1 ;  /* 0x000000040000795c */ /* 0x000fe20000300000 */
.L_x_26:
[----:B-1----:R-:W-:Y:S05]  /*3120*/  @P0 BRA `(.L_x_27) ;  /* 0x0000000000080947 */ /* 0x002fea0003800000 */
[----:B------:R-:W1:Y:S02]  /*3130*/  SYNCS.PHASECHK.TRANS64.TRYWAIT P0, [UR9], R229 ;  /* 0x000000e5ff0075a7 */ /* 0x000e640008000149 */
[----:B-1----:R-:W-:Y:S05]  /*3140*/  @!P0 BRA `(.L_x_28) ;  /* 0x000000d400908947 */ /* 0x002fea0003800000 */
.L_x_27:
[----:B------:R-:W-:Y:S01]  /*3150*/  UIADD3 UR9, UR14, 0x12180, URZ ;  /* 0x000121800e097890 */ /* 0x000fe2000fffe03f */
[----:B------:R-:W-:Y:S01]  /*3160*/  WARPGROUP.ARRIVE ;  /* 0x00000000000079c5 */ /* 0x000fe20000000000 */
[----:B------:R-:W-:Y:S02]  /*3170*/  UISETP.NE.AND UP0, UPT, UR7, URZ, UPT ;  /* 0x0000003f0700728c */ /* 0x000fe4000bf05270 */
[----:B------:R-:W-:Y:S02]  /*3180*/  USHF.R.U32.HI UR9, URZ, 0x4, UR9 ;  /* 0x000000043f097899 */ /* 0x000fe40008011609 */
[----:B------:R-:W-:Y:S02]  /*3190*/  USEL UR8, UR8, URZ, !UP0 ;  /* 0x0000003f08087287 */ /* 0x000fe4000c000000 */
[----:B------:R-:W-:Y:S02]  /*31a0*/  ULOP3.LUT UR9, UR9, 0x3fff, URZ, 0xc0, !UPT ;  /* 0x00003fff09097892 */ /* 0x000fe4000f8ec03f */
[----:B------:R-:W-:-:S02]  /*31b0*/  ULOP3.LUT UR7, UR15, 0x10000, URZ, 0xfc, !UPT ;  /* 0x000100000f077892 */ /* 0x000fc4000f8efc3f */
[----:B------:R-:W-:Y:S02]  /*31c0*/  ULOP3.LUT UR9, UR9, 0x10000, URZ, 0xfc, !UPT ;  /* 0x0001000009097892 */ /* 0x000fe4000f8efc3f */
[----:B------:R-:W-:Y:S02]  /*31d0*/  UISETP.NE.U32.AND UP0, UPT, UR8, URZ, UPT ;  /* 0x0000003f0800728c */ /* 0x000fe4000bf05070 */
[----:B------:R-:W-:Y:S02]  /*31e0*/  ULEA UR8, UR18, UR7, 0x9 ;  /* 0x0000000712087291 */ /* 0x000fe4000f8e483f */
[----:B------:R-:W-:Y:S01]  /*31f0*/  ULEA UR10, UR18, UR9, 0xa ;  /* 0x00000009120a7291 */ /* 0x000fe2000f8e503f */
[----:B------:R-:W-:Y:S02]  /*3200*/  UMOV UR11, 0x80000020 ;  /* 0x80000020000b7882 */ /* 0x000fe40000000000 */
[----:B------:R-:W-:Y:S01]  /*3210*/  UMOV UR9, 0x80000020 ;  /* 0x8000002000097882 */ /* 0x000fe20000000000 */
[----:B------:R-:W-:-:S05]  /*3220*/  UIADD3 UR6, UR6, 0x2, URZ ;  /* 0x0000000206067890 */ /* 0x000fca000fffe03f */
[----:B------:R-:W-:Y:S01]  /*3230*/  QGMMA.64x256x32.F32.E4M3.E4M3 R24, gdesc[UR8], R24, UP0 ;  /* 0x03e00000081879f3 */ /* 0x000fe2000bf00818 */
[----:B------:R-:W-:Y:S02]  /*3240*/  UIADD3 UR8, UR8, 0x2, URZ ;  /* 0x0000000208087890 */ /* 0x000fe4000fffe03f */
[----:B------:R-:W-:Y:S01]  /*3250*/  UIADD3 UR10, UR10, 0x2, URZ ;  /* 0x000000020a0a7890 */ /* 0x000fe2000fffe03f */
[----:B------:R-:W-:Y:S01]  /*3260*/  UMOV UR9, 0x80000020 ;  /* 0x8000002000097882 */ /* 0x000fe20000000000 */
[----:B------:R-:W-:Y:S01]  /*3270*/  UMOV UR11, 0x80000020 ;  /* 0x80000020000b7882 */ /* 0x000fe20000000000 */
[----:B------:R-:W-:-:S04]  /*3280*/  UISETP.NE.AND UP0, UPT, UR6, UR24, UPT ;  /* 0x000000180600728c */ /* 0x000fc8000bf05270 */
[----:B------:R-:W-:-:S06]  /*3290*/  USEL UR7, URZ, 0x1, UP0 ;  /* 0x000000013f077887 */ /* 0x000fcc0008000000 */
[----:B------:R-:W-:-:S12]  /*32a0*/  ISETP.NE.AND P0, PT, RZ, UR7, PT ;  /* 0x00000007ff007c0c */ /* 0x000fd8000bf05270 */
[----:B------:R-:W-:Y:S03]  /*32b0*/  QGMMA.64x256x32.F32.E4M3.E4M3 R24, gdesc[UR8], R24, gsb0 ;  /* 0x03e00000081879f3 */ /* 0x000fe60008000818 */
[----:B------:R-:W-:Y:S02]  /*32c0*/  WARPGROUP.DEPBAR.LE gsb0, 0x1 ;  /* 0x00008000000079c5 */ /* 0x000fe40000010100 */
[----:B------:R-:W-:Y:S05]  /*32d0*/  @!P0 BRA `(.L_x_29) ;  /* 0x0000000c00808947 */ /* 0x000fea0003800000 */
[----:B------:R-:W-:Y:S02]  /*32e0*/  WARPGROUP.DEPBAR.LE gsb0, 0x0 ;  /* 0x00008000000079c5 */ /* 0x000fe40000010000 */
[----:B------:R-:W-:-:S01]  /*32f0*/  FADD R226, R24, R226 ;  /* 0x000000e218e27221 */ /* 0x000fc20000000000 */
[----:B------:R-:W-:Y:S01]  /*3300*/  FADD R225, R25, R225 ;  /* 0x000000e119e17221 */ /* 0x000fe20000000000 */
[----:B------:R1:W-:Y:S01]  /*3310*/  STL [R1+0x90], R227 ;  /* 0x000090e301007387 */ /* 0x0003e20000100800 */
[----:B------:R-:W-:-:S01]  /*3320*/  FADD R224, R26, R224 ;  /* 0x000000e01ae07221 */ /* 0x000fc20000000000 */
[----:B------:R-:W-:Y:S01]  /*3330*/  FADD R223, R27, R223 ;  /* 0x000000df1bdf7221 */ /* 0x000fe20000000000 */
[----:B------:R-:W-:-:S01]  /*3340*/  FADD R222, R28, R222 ;  /* 0x000000de1cde7221 */ /* 0x000fc20000000000 */
[----:B------:R-:W-:Y:S01]  /*3350*/  FADD R221, R29, R221 ;  /* 0x000000dd1ddd7221 */ /* 0x000fe20000000000 */
[----:B-1----:R-:W3:Y:S04]  /*3360*/  LDL.LU R227, [R1+0x30] ;  /* 0x0000300001e37983 */ /* 0x002ee80000300800 */
[----:B------:R1:W-:Y:S01]  /*3370*/  STL [R1+0x94], R226 ;  /* 0x000094e201007387 */ /* 0x0003e20000100800 */
[----:B------:R-:W-:-:S01]  /*3380*/  FADD R220, R30, R220 ;  /* 0x000000dc1edc7221 */ /* 0x000fc20000000000 */
[----:B------:R-:W-:-:S02]  /*3390*/  FADD R219, R31, R219 ;  /* 0x000000db1fdb7221 */ /* 0x000fc40000000000 */
[----:B-1----:R-:W4:Y:S04]  /*33a0*/  LDL.LU R226, [R1+0x2c] ;  /* 0x00002c0001e27983 */ /* 0x002f280000300800 */
[----:B------:R1:W-:Y:S01]  /*33b0*/  STL [R1+0x98], R225 ;  /* 0x000098e101007387 */ /* 0x0003e20000100800 */
[----:B------:R-:W-:-:S03]  /*33c0*/  FADD R218, R32, R218 ;  /* 0x000000da20da7221 */ /* 0x000fc60000000000 */
[----:B-1----:R-:W2:Y:S04]  /*33d0*/  LDL.LU R225, [R1+0x28] ;  /* 0x0000280001e17983 */ /* 0x002ea80000300800 */
        /* <DEDUP_REMOVED lines=9> */
[----:B------:R1:W-:Y:S04]  /*3470*/  STL [R1+0xa8], R221 ;  /* 0x0000a8dd01007387 */ /* 0x0003e80000100800 */
        /* <DEDUP_REMOVED lines=12> */
[----:B-1----:R-:W2:Y:S01]  /*3540*/  LDL.LU R215, [R1] ;  /* 0x0000000001d77983 */ /* 0x002ea20000300800 */
[----:B------:R-:W-:-:S01]  /*3550*/  FADD R214, R36, R214 ;  /* 0x000000d624d67221 */ /* 0x000fc20000000000 */
[----:B------:R-:W-:Y:S01]  /*3560*/  FADD R213, R37, R213 ;  /* 0x000000d525d57221 */ /* 0x000fe20000000000 */
[----:B------:R-:W-:-:S01]  /*3570*/  FADD R212, R38, R212 ;  /* 0x000000d426d47221 */ /* 0x000fc20000000000 */
[----:B------:R-:W-:Y:S01]  /*3580*/  FADD R211, R39, R211 ;  /* 0x000000d327d37221 */ /* 0x000fe20000000000 */
[----:B------:R-:W-:-:S01]  /*3590*/  FADD R210, R40, R210 ;  /* 0x000000d228d27221 */ /* 0x000fc20000000000 */
[----:B------:R-:W-:Y:S01]  /*35a0*/  STL [R1+0xc4], R214 ;  /* 0x0000c4d601007387 */ /* 0x000fe20000100800 */
        /* <DEDUP_REMOVED lines=11> */
[----:B------:R1:W-:Y:S01]  /*3660*/  STL [R1+0xd0], R211 ;  /* 0x0000d0d301007387 */ /* 0x0003e20000100800 */
[----:B------:R-:W-:-:S01]  /*3670*/  FADD R200, R50, R200 ;  /* 0x000000c832c87221 */ /* 0x000fc20000000000 */
[----:B------:R-:W-:Y:S01]  /*3680*/  FADD R199, R51, R199 ;  /* 0x000000c733c77221 */ /* 0x000fe20000000000 */
        /* <DEDUP_REMOVED lines=69> */
[----:B-----5:R-:W-:Y:S01]  /*3ae0*/  FADD R0, R121, R0 ;  /* 0x0000000079007221 */ /* 0x020fe20000000000 */
[----:B---3--:R-:W-:-:S01]  /*3af0*/  FADD R227, R134, R227 ;  /* 0x000000e386e37221 */ /* 0x008fc20000000000 */
[----:B----4-:R-:W-:Y:S01]  /*3b00*/  FADD R226, R133, R226 ;  /* 0x000000e285e27221 */ /* 0x010fe20000000000 */
[----:B--2---:R-:W-:-:S01]  /*3b10*/  FADD R225, R132, R225 ;  /* 0x000000e184e17221 */ /* 0x004fc20000000000 */
        /* <DEDUP_REMOVED lines=9> */
[----:B------:R-:W-:-:S05]  /*3bb0*/  FADD R215, R122, R215 ;  /* 0x000000d77ad77221 */ /* 0x000fca0000000000 */
[----:B------:R2:W-:Y:S04]  /*3bc0*/  STL [R1], R215 ;  /* 0x000000d701007387 */ /* 0x0005e80000100800 */
[----:B------:R3:W-:Y:S04]  /*3bd0*/  STL [R1+0x4], R216 ;  /* 0x000004d801007387 */ /* 0x0007e80000100800 */
        /* <DEDUP_REMOVED lines=8> */
[----:B-1----:R-:W4:Y:S04]  /*3c60*/  LDL.LU R211, [R1+0x34] ;  /* 0x0000340001d37983 */ /* 0x002f280000300800 */
[----:B------:R1:W-:Y:S04]  /*3c70*/  STL [R1+0x28], R225 ;  /* 0x000028e101007387 */ /* 0x0003e80000100800 */
[----:B------:R-:W4:Y:S04]  /*3c80*/  LDL.LU R212, [R1+0x38] ;  /* 0x0000380001d47983 */ /* 0x000f280000300800 */
[----:B------:R1:W-:Y:S04]  /*3c90*/  STL [R1+0x2c], R226 ;  /* 0x00002ce201007387 */ /* 0x0003e80000100800 */
[----:B------:R-:W4:Y:S04]  /*3ca0*/  LDL.LU R213, [R1+0x3c] ;  /* 0x00003c0001d57983 */ /* 0x000f280000300800 */
[----:B------:R1:W-:Y:S04]  /*3cb0*/  STL [R1+0x30], R227 ;  /* 0x000030e301007387 */ /* 0x0003e80000100800 */
[----:B------:R-:W4:Y:S04]  /*3cc0*/  LDL.LU R214, [R1+0x40] ;  /* 0x0000400001d67983 */ /* 0x000f280000300800 */
[----:B--2---:R-:W2:Y:S04]  /*3cd0*/  LDL.LU R215, [R1+0x44] ;  /* 0x0000440001d77983 */ /* 0x004ea80000300800 */
[----:B---3--:R-:W3:Y:S04]  /*3ce0*/  LDL.LU R216, [R1+0x48] ;  /* 0x0000480001d87983 */ /* 0x008ee80000300800 */
[----:B----4-:R-:W4:Y:S04]  /*3cf0*/  LDL.LU R217, [R1+0x4c] ;  /* 0x00004c0001d97983 */ /* 0x010f280000300800 */
[----:B0-----:R-:W4:Y:S04]  /*3d00*/  LDL.LU R218, [R1+0x50] ;  /* 0x0000500001da7983 */ /* 0x001f280000300800 */
[----:B------:R-:W4:Y:S04]  /*3d10*/  LDL.LU R219, [R1+0x54] ;  /* 0x0000540001db7983 */ /* 0x000f280000300800 */
[----:B------:R-:W4:Y:S04]  /*3d20*/  LDL.LU R220, [R1+0x58] ;  /* 0x0000580001dc7983 */ /* 0x000f280000300800 */
[----:B------:R-:W4:Y:S04]  /*3d30*/  LDL.LU R221, [R1+0x5c] ;  /* 0x00005c0001dd7983 */ /* 0x000f280000300800 */
[----:B------:R-:W4:Y:S04]  /*3d40*/  LDL.LU R222, [R1+0x60] ;  /* 0x0000600001de7983 */ /* 0x000f280000300800 */
[----:B------:R-:W4:Y:S04]  /*3d50*/  LDL.LU R223, [R1+0x64] ;  /* 0x0000640001df7983 */ /* 0x000f280000300800 */
[----:B------:R-:W4:Y:S04]  /*3d60*/  LDL.LU R224, [R1+0x68] ;  /* 0x0000680001e07983 */ /* 0x000f280000300800 */
[----:B-1----:R-:W4:Y:S04]  /*3d70*/  LDL.LU R225, [R1+0x6c] ;  /* 0x00006c0001e17983 */ /* 0x002f280000300800 */
[----:B------:R-:W4:Y:S04]  /*3d80*/  LDL.LU R226, [R1+0x70] ;  /* 0x0000700001e27983 */ /* 0x000f280000300800 */
[----:B------:R-:W4:Y:S01]  /*3d90*/  LDL.LU R227, [R1+0x74] ;  /* 0x0000740001e37983 */ /* 0x000f220000300800 */
[----:B------:R-:W-:-:S05]  /*3da0*/  FADD R211, R135, R211 ;  /* 0x000000d387d37221 */ /* 0x000fca0000000000 */
[----:B------:R0:W-:Y:S01]  /*3db0*/  STL [R1+0x34], R211 ;  /* 0x000034d301007387 */ /* 0x0001e20000100800 */
[----:B------:R-:W-:-:S03]  /*3dc0*/  FADD R212, R136, R212 ;  /* 0x000000d488d47221 */ /* 0x000fc60000000000 */
[----:B0-----:R1:W5:Y:S01]  /*3dd0*/  LDL.LU R211, [R1+0xd0] ;  /* 0x0000d00001d37983 */ /* 0x0013620000300800 */
[----:B------:R-:W-:-:S03]  /*3de0*/  FADD R213, R137, R213 ;  /* 0x000000d589d57221 */ /* 0x000fc60000000000 */
[----:B------:R0:W-:Y:S01]  /*3df0*/  STL [R1+0x38], R212 ;  /* 0x000038d401007387 */ /* 0x0001e20000100800 */
[----:B------:R-:W-:-:S01]  /*3e00*/  FADD R214, R138, R214 ;  /* 0x000000d68ad67221 */ /* 0x000fc20000000000 */
[----:B--2---:R-:W-:Y:S02]  /*3e10*/  FADD R215, R139, R215 ;  /* 0x000000d78bd77221 */ /* 0x004fe40000000000 */
[----:B0-----:R1:W5:Y:S01]  /*3e20*/  LDL.LU R212, [R1+0xcc] ;  /* 0x0000cc0001d47983 */ /* 0x0013620000300800 */
[----:B---3--:R-:W-:-:S03]  /*3e30*/  FADD R216, R140, R216 ;  /* 0x000000d88cd87221 */ /* 0x008fc60000000000 */
[----:B------:R0:W-:Y:S01]  /*3e40*/  STL [R1+0x3c], R213 ;  /* 0x00003cd501007387 */ /* 0x0001e20000100800 */
[----:B----4-:R-:W-:-:S03]  /*3e50*/  FADD R217, R141, R217 ;  /* 0x000000d98dd97221 */ /* 0x010fc60000000000 */
[----:B0-----:R1:W5:Y:S01]  /*3e60*/  LDL.LU R213, [R1+0xc8] ;  /* 0x0000c80001d57983 */ /* 0x0013620000300800 */
[----:B------:R-:W-:-:S03]  /*3e70*/  FADD R218, R142, R218 ;  /* 0x000000da8eda7221 */ /* 0x000fc60000000000 */
[----:B------:R0:W-:Y:S01]  /*3e80*/  STL [R1+0x40], R214 ;  /* 0x000040d601007387 */ /* 0x0001e20000100800 */
[----:B------:R-:W-:-:S01]  /*3e90*/  FADD R219, R143, R219 ;  /* 0x000000db8fdb7221 */ /* 0x000fc20000000000 */
[----:B------:R-:W-:Y:S02]  /*3ea0*/  FADD R220, R144, R220 ;  /* 0x000000dc90dc7221 */ /* 0x000fe40000000000 */
[----:B0-----:R1:W5:Y:S04]  /*3eb0*/  LDL.LU R214, [R1+0xc4] ;  /* 0x0000c40001d67983 */ /* 0x0013680000300800 */
[----:B------:R0:W-:Y:S01]  /*3ec0*/  STL [R1+0x44], R215 ;  /* 0x000044d701007387 */ /* 0x0001e20000100800 */
[----:B------:R-:W-:-:S01]  /*3ed0*/  FADD R221, R145, R221 ;  /* 0x000000dd91dd7221 */ /* 0x000fc20000000000 */
[----:B------:R-:W-:-:S02]  /*3ee0*/  FADD R222, R146, R222 ;  /* 0x000000de92de7221 */ /* 0x000fc40000000000 */
[----:B0-----:R1:W5:Y:S04]  /*3ef0*/  LDL.LU R215, [R1+0xc0] ;  /* 0x0000c00001d77983 */ /* 0x0013680000300800 */
[----:B------:R0:W-:Y:S01]  /*3f00*/  STL [R1+0x48], R216 ;  /* 0x000048d801007387 */ /* 0x0001e20000100800 */
[----:B------:R-:W-:-:S03]  /*3f10*/  FADD R223, R147, R223 ;  /* 0x000000df93df7221 */ /* 0x000fc60000000000 */
        /* <DEDUP_REMOVED lines=13> */
[----:B------:R0:W-:Y:S04]  /*3ff0*/  STL [R1+0x5c], R221 ;  /* 0x00005cdd01007387 */ /* 0x0001e80000100800 */
        /* <DEDUP_REMOVED lines=12> */
[----:B0-----:R1:W5:Y:S01]  /*40c0*/  LDL.LU R227, [R1+0x90] ;  /* 0x0000900001e37983 */ /* 0x0013620000300800 */
[----:B------:R-:W-:-:S05]  /*40d0*/  UMOV UR6, URZ ;  /* 0x0000003f00067c82 */ /* 0x000fca0008000000 */
.L_x_29:
[----:B------:R-:W-:Y:S05]  /*40e0*/  @!P1 BRA `(.L_x_30) ;  /* 0x0000000000049947 */ /* 0x000fea0003800000 */
[----:B------:R-:W-:Y:S01]  /*40f0*/  BPT.TRAP 0x1 ;  /* 0x000000040000795c */ /* 0x000fe20000300000 */
.L_x_30:
[----:B------:R3:W-:Y:S04]  /*4100*/  STL [R1+0x94], R2 ;  /* 0x0000940201007387 */ /* 0x0007e80000100800 */
[----:B---3--:R-:W3:Y:S04]  /*4110*/  LDL R2, [R1+0x78] ;  /* 0x0000780001027983 */ /* 0x008ee80000100800 */
[----:B-----5:R4:W-:Y:S04]  /*4120*/  STL [R1+0x90], R0 ;  /* 0x0000900001007387 */ /* 0x0209e80000100800 */
[----:B----4-:R-:W4:Y:S01]  /*4130*/  LDL R0, [R1+0x7c] ;  /* 0x00007c0001007983 */ /* 0x010f220000100800 */
[----:B0-----:R-:W-:Y:S01]  /*4140*/  IMAD.U32 R229, RZ, RZ, UR23 ;  /* 0x00000017ffe57e24 */ /* 0x001fe2000f8e00ff */
[----:B---3--:R-:W-:-:S02]  /*4150*/  ISETP.NE.AND P0, PT, R2, RZ, PT ;  /* 0x000000ff0200720c */ /* 0x008fc40003f05270 */
[----:B------:R0:W5:Y:S11]  /*4160*/  LDL.LU R2, [R1+0x94] ;  /* 0x0000940001027983 */ /* 0x0001760000300800 */
[----:B------:R-:W-:-:S05]  /*4170*/  @P0 LEA R229, R229, UR14, 0x3 ;  /* 0x0000000ee5e50c11 */ /* 0x000fca000f8e18ff */
[----:B------:R-:W-:-:S05]  /*4180*/  @P0 VIADD R229, R229, 0x48 ;  /* 0x00000048e5e50836 */ /* 0x000fca0000000000 */
[----:B----4-:R-:W-:Y:S02]  /*4190*/  @P0 PRMT R229, R0, 0x654, R229 ;  /* 0x0000065400e50816 */ /* 0x010fe400000000e5 */
[----:B------:R0:W5:Y:S01]  /*41a0*/  LDL.LU R0, [R1+0x90] ;  /* 0x0000900001007983 */ /* 0x0001620000300800 */
[----:B------:R-:W-:Y:S01]  /*41b0*/  UISETP.GT.U32.AND UP0, UPT, UR13, 0x1, UPT ;  /* 0x000000010d00788c */ /* 0x000fe2000bf04070 */
[----:B------:R0:W-:Y:S05]  /*41c0*/  @P0 SYNCS.ARRIVE.TRANS64.RED.A1T0 RZ, [R229+URZ], RZ ;  /* 0x000000ffe5ff09a7 */ /* 0x0001ea000810043f */
[----:B------:R-:W-:-:S13]  /*41d0*/  PLOP3.LUT P0, PT, PT, PT, UP0, 0x80, 0x0 ;  /* 0x000000000000781c */ /* 0x000fda0003f0f008 */
[----:B0-----:R-:W-:Y:S05]  /*41e0*/  @P0 BRA `(.L_x_31) ;  /* 0x0000000000040947 */ /* 0x001fea0003800000 */
[----:B------:R-:W-:Y:S01]  /*41f0*/  BPT.TRAP 0x1 ;  /* 0x000000040000795c */ /* 0x000fe20000300000 */
.L_x_31:
[----:B------:R-:W-:Y:S01]  /*4200*/  UIADD3 UR18, UR18, 0x1, URZ ;  /* 0x0000000112127890 */ /* 0x000fe2000fffe03f */
[C---:B------:R-:W-:Y:S01]  /*4210*/  ISETP.GT.AND P0, PT, R228.reuse, 0x1, PT ;  /* 0x00000001e400780c */ /* 0x040fe20003f04270 */
[----:B------:R-:W-:Y:S01]  /*4220*/  UIADD3 UR23, UR23, 0x1, URZ ;  /* 0x0000000117177890 */ /* 0x000fe2000fffe03f */
[----:B------:R-:W-:Y:S01]  /*4230*/  VIADD R228, R228, 0xffffffff ;  /* 0xffffffffe4e47836 */ /* 0x000fe20000000000 */
[----:B------:R-:W-:Y:S02]  /*4240*/  UISETP.NE.AND UP0, UPT, UR18, 0x9, UPT ;  /* 0x000000091200788c */ /* 0x000fe4000bf05270 */
[----:B------:R-:W-:Y:S02]  /*4250*/  UISETP.NE.AND UP1, UPT, UR23, 0x9, UPT ;  /* 0x000000091700788c */ /* 0x000fe4000bf25270 */
[----:B------:R-:W-:Y:S02]  /*4260*/  USEL UR8, URZ, 0x1, UP0 ;  /* 0x000000013f087887 */ /* 0x000fe40008000000 */
[----:B------:R-:W-:-:S02]  /*4270*/  USEL UR18, UR18, URZ, UP0 ;  /* 0x0000003f12127287 */ /* 0x000fc40008000000 */
[----:B------:R-:W-:Y:S02]  /*4280*/  USEL UR23, UR23, URZ, UP1 ;  /* 0x0000003f17177287 */ /* 0x000fe40008800000 */
[----:B------:R-:W-:Y:S01]  /*4290*/  LOP3.LUT R227, R227, UR8, RZ, 0x3c, !PT ;  /* 0x00000008e3e37c12 */ /* 0x000fe2000f8e3cff */
[----:B------:R-:W-:Y:S01]  /*42a0*/  UMOV UR8, 0x1 ;  /* 0x0000000100087882 */ /* 0x000fe20000000000 */
[----:B------:R-:W-:Y:S08]  /*42b0*/  @P0 BRA `(.L_x_32) ;  /* 0xffffffec00680947 */ /* 0x000ff0000383ffff */
.L_x_24:
[----:B------:R-:W-:-:S04]  /*42c0*/  UISETP.NE.AND UP0, UPT, UR6, URZ, UPT ;  /* 0x0000003f0600728c */ /* 0x000fc8000bf05270 */
[----:B------:R-:W-:-:S06]  /*42d0*/  USEL UR6, URZ, 0x1, !UP0 ;  /* 0x000000013f067887 */ /* 0x000fcc000c000000 */
[----:B------:R-:W-:-:S13]  /*42e0*/  ISETP.NE.AND P0, PT, RZ, UR6, PT ;  /* 0x00000006ff007c0c */ /* 0x000fda000bf05270 */
[----:B------:R-:W-:Y:S05]  /*42f0*/  @!P0 BRA `(.L_x_33) ;  /* 0x0000000c00dc8947 */ /* 0x000fea0003800000 */
[----:B------:R-:W3:Y:S04]  /*4300*/  LDL.LU R227, [R1+0x74] ;  /* 0x0000740001e37983 */ /* 0x000ee80000300800 */
[----:B---3--:R0:W-:Y:S04]  /*4310*/  STL [R1+0x90], R227 ;  /* 0x000090e301007387 */ /* 0x0081e80000100800 */
[----:B0-----:R-:W3:Y:S04]  /*4320*/  LDL.LU R227, [R1+0x70] ;  /* 0x0000700001e37983 */ /* 0x001ee80000300800 */
        /* <DEDUP_REMOVED lines=55> */
[----:B0-----:R-:W3:Y:S01]  /*46a0*/  LDL.LU R227, [R1] ;  /* 0x0000000001e37983 */ /* 0x001ee20000300800 */
[----:B------:R-:W-:-:S02]  /*46b0*/  WARPGROUP.DEPBAR.LE gsb0, 0x0 ;  /* 0x00008000000079c5 */ /* 0x000fc40000010000 */
[----:B------:R-:W-:Y:S01]  /*46c0*/  FADD R226, R24, R226 ;  /* 0x000000e218e27221 */ /* 0x000fe20000000000 */
        /* <DEDUP_REMOVED lines=95> */
[----:B-----5:R-:W-:Y:S01]  /*4cc0*/  FADD R2, R120, R2 ;  /* 0x0000000278027221 */ /* 0x020fe20000000000 */
[----:B------:R-:W-:Y:S01]  /*4cd0*/  FADD R0, R121, R0 ;  /* 0x0000000079007221 */ /* 0x000fe20000000000 */
[----:B---3--:R-:W-:-:S05]  /*4ce0*/  FADD R227, R122, R227 ;  /* 0x000000e37ae37221 */ /* 0x008fca0000000000 */
[----:B------:R0:W-:Y:S04]  /*4cf0*/  STL [R1], R227 ;  /* 0x000000e301007387 */ /* 0x0001e80000100800 */
[----:B0-----:R-:W3:Y:S02]  /*4d00*/  LDL.LU R227, [R1+0x100] ;  /* 0x0001000001e37983 */ /* 0x001ee40000300800 */
[----:B---3--:R-:W-:-:S05]  /*4d10*/  FADD R227, R123, R227 ;  /* 0x000000e37be37221 */ /* 0x008fca0000000000 */
[----:B------:R0:W-:Y:S04]  /*4d20*/  STL [R1+0x4], R227 ;  /* 0x000004e301007387 */ /* 0x0001e80000100800 */
        /* <DEDUP_REMOVED lines=83> */
[----:B------:R0:W-:Y:S02]  /*5260*/  STL [R1+0x74], R227 ;  /* 0x000074e301007387 */ /* 0x0001e40000100800 */
.L_x_33:
[----:B------:R-:W-:Y:S02]  /*5270*/  WARPGROUP.DEPBAR.LE gsb0, 0x0 ;  /* 0x00008000000079c5 */ /* 0x000fe40000010000 */
[----:B------:R-:W3:Y:S02]  /*5280*/  LDC R24, c[0x0][0x28c] ;  /* 0x0000a300ff187b82 */ /* 0x000ee40000000800 */
[----:B---3--:R-:W-:-:S13]  /*5290*/  ISETP.GE.AND P0, PT, R24, 0x1, PT ;  /* 0x000000011800780c */ /* 0x008fda0003f06270 */
[----:B------:R-:W-:Y:S05]  /*52a0*/  @!P0 BRA `(.L_x_34) ;  /* 0x0000000000648947 */ /* 0x000fea0003800000 */
[----:B------:R-:W-:-:S06]  /*52b0*/  UISETP.NE.AND UP0, UPT, UR21, 0x3, UPT ;  /* 0x000000031500788c */ /* 0x000fcc000bf05270 */
[----:B------:R-:W-:-:S13]  /*52c0*/  PLOP3.LUT P0, PT, PT, PT, UP0, 0x80, 0x0 ;  /* 0x000000000000781c */ /* 0x000fda0003f0f008 */
[----:B------:R-:W-:Y:S05]  /*52d0*/  @!P0 BRA `(.L_x_35) ;  /* 0x0000000000048947 */ /* 0x000fea0003800000 */
[----:B------:R-:W-:Y:S01]  /*52e0*/  BPT.TRAP 0x1 ;  /* 0x000000040000795c */ /* 0x000fe20000300000 */
.L_x_35:
[----:B0-----:R-:W3:Y:S01]  /*52f0*/  LDL R227, [R1+0x78] ;  /* 0x0000780001e37983 */ /* 0x001ee20000100800 */
[----:B------:R-:W-:Y:S01]  /*5300*/  BSSY B0, `(.L_x_36) ;  /* 0x000000f000007945 */ /* 0x000fe20003800000 */
[----:B---3--:R-:W-:-:S13]  /*5310*/  ISETP.NE.AND P0, PT, R227, RZ, PT ;  /* 0x000000ffe300720c */ /* 0x008fda0003f05270 */
[----:B------:R-:W-:Y:S05]  /*5320*/  @!P0 BRA `(.L_x_37) ;  /* 0x0000000000308947 */ /* 0x000fea0003800000 */
[----:B------:R-:W3:Y:S01]  /*5330*/  LDL R227, [R1+0x7c] ;  /* 0x00007c0001e37983 */ /* 0x000ee20000100800 */
[----:B------:R-:W-:-:S04]  /*5340*/  UISETP.LT.AND UP0, UPT, UR12, 0x1, UPT ;  /* 0x000000010c00788c */ /* 0x000fc8000bf01270 */
[----:B------:R-:W-:-:S04]  /*5350*/  USEL UR8, UR12, 0x1, UP0 ;  /* 0x000000010c087887 */ /* 0x000fc80008000000 */
[----:B------:R-:W-:-:S04]  /*5360*/  UIADD3 UR8, UR5, UR12, -UR8 ;  /* 0x0000000c05087290 */ /* 0x000fc8000fffe808 */
[----:B------:R-:W-:-:S04]  /*5370*/  UIMAD.WIDE.U32 UR6, UR8, 0x38e38e39, URZ ;  /* 0x38e38e39080678a5 */ /* 0x000fc8000f8e003f */
[----:B------:R-:W-:-:S04]  /*5380*/  USHF.R.U32.HI UR6, URZ, 0x1, UR7 ;  /* 0x000000013f067899 */ /* 0x000fc80008011607 */
[----:B------:R-:W-:-:S04]  /*5390*/  UIMAD UR8, UR6, -0x9, UR8 ;  /* 0xfffffff7060878a4 */ /* 0x000fc8000f8e0208 */
[----:B------:R-:W-:-:S04]  /*53a0*/  ULEA UR8, UR8, UR14, 0x3 ;  /* 0x0000000e08087291 */ /* 0x000fc8000f8e183f */
[----:B------:R-:W-:-:S06]  /*53b0*/  UIADD3 UR8, UR8, 0x48, URZ ;  /* 0x0000004808087890 */ /* 0x000fcc000fffe03f */
[----:B------:R-:W-:-:S05]  /*53c0*/  IMAD.U32 R24, RZ, RZ, UR8 ;  /* 0x00000008ff187e24 */ /* 0x000fca000f8e00ff */
[----:B---3--:R-:W-:-:S04]  /*53d0*/  PRMT R24, R227, 0x654, R24 ;  /* 0x00000654e3187816 */ /* 0x008fc80000000018 */
[----:B------:R0:W-:Y:S03]  /*53e0*/  SYNCS.ARRIVE.TRANS64.RED.A1T0 RZ, [R24+URZ], RZ ;  /* 0x000000ff18ff79a7 */ /* 0x0001e6000810043f */
.L_x_37:
[----:B------:R-:W-:Y:S05]  /*53f0*/  BSYNC B0 ;  /* 0x0000000000007941 */ /* 0x000fea0003800000 */
.L_x_36:
[----:B------:R-:W-:-:S06]  /*5400*/  UISETP.GT.U32.AND UP0, UPT, UR13, 0x1, UPT ;  /* 0x000000010d00788c */ /* 0x000fcc000bf04070 */
[----:B------:R-:W-:-:S13]  /*5410*/  PLOP3.LUT P0, PT, PT, PT, UP0, 0x80, 0x0 ;  /* 0x000000000000781c */ /* 0x000fda0003f0f008 */
[----:B------:R-:W-:Y:S05]  /*5420*/  @P0 BRA `(.L_x_34) ;  /* 0x0000000000040947 */ /* 0x000fea0003800000 */
[----:B------:R-:W-:Y:S01]  /*5430*/  BPT.TRAP 0x1 ;  /* 0x000000040000795c */ /* 0x000fe20000300000 */
.L_x_34:
[----:B-----5:R3:W-:Y:S01]  /*5440*/  STL [R1+0x94], R2 ;  /* 0x0000940201007387 */ /* 0x0207e20000100800 */
[----:B------:R-:W4:Y:S01]  /*5450*/  LDC R28, c[0x0][0x288] ;  /* 0x0000a200ff1c7b82 */ /* 0x000f220000000800 */
[----:B------:R-:W-:Y:S02]  /*5460*/  UIADD3 UR9, UR12, UR5, URZ ;  /* 0x000000050c097290 */ /* 0x000fe4000fffe03f */
[----:B------:R0:W-:Y:S01]  /*5470*/  STL [R1+0x90], R0 ;  /* 0x0000900001007387 */ /* 0x0001e20000100800 */
[----:B------:R-:W-:Y:S01]  /*5480*/  USHF.R.S32.HI UR10, URZ, 0x1f, UR22 ;  /* 0x0000001f3f0a7899 */ /* 0x000fe20008011416 */
[----:B------:R-:W-:Y:S01]  /*5490*/  ULDC.64 UR14, c[0x0][0x5d0] ;  /* 0x00017400000e7ab9 */ /* 0x000fe20000000a00 */
[----:B------:R-:W-:Y:S01]  /*54a0*/  ULDC UR11, c[0x0][0x284] ;  /* 0x0000a100000b7ab9 */ /* 0x000fe20000000800 */
[----:B---3--:R-:W3:Y:S01]  /*54b0*/  S2R R2, SR_TID.X ;  /* 0x0000000000027919 */ /* 0x008ee20000002100 */
[----:B0-----:R-:W2:Y:S04]  /*54c0*/  LDL.LU R0, [R1+0x88] ;  /* 0x0000880001007983 */ /* 0x001ea80000300800 */
[----:B------:R-:W4:Y:S01]  /*54d0*/  LDL.LU R227, [R1+0x8c] ;  /* 0x00008c0001e37983 */ /* 0x000f220000300800 */
[----:B------:R-:W-:-:S02]  /*54e0*/  UISETP.GT.U32.AND UP0, UPT, UR9, 0x8, UPT ;  /* 0x000000080900788c */ /* 0x000fc4000bf04070 */
[----:B------:R-:W-:Y:S01]  /*54f0*/  UISETP.GE.U32.AND UP1, UPT, UR12, 0x9, UPT ;  /* 0x000000090c00788c */ /* 0x000fe2000bf26070 */
[--C-:B---3--:R-:W-:Y:S02]  /*5500*/  SHF.R.U32.HI R24, RZ, 0x2, R2.reuse ;  /* 0x00000002ff187819 */ /* 0x108fe40000011602 */
[----:B------:R-:W-:Y:S02]  /*5510*/  LOP3.LUT R26, R2, 0x60, RZ, 0xc0, !PT ;  /* 0x00000060021a7812 */ /* 0x000fe400078ec0ff */
[----:B------:R-:W-:Y:S02]  /*5520*/  SHF.R.U32.HI R27, RZ, 0x7, R2 ;  /* 0x00000007ff1b7819 */ /* 0x000fe40000011602 */
[----:B------:R-:W-:Y:S02]  /*5530*/  LOP3.LUT R25, R24, 0x7, RZ, 0xc0, !PT ;  /* 0x0000000718197812 */ /* 0x000fe400078ec0ff */
[----:B------:R-:W-:Y:S02]  /*5540*/  SHF.R.U32.HI R26, RZ, 0x1, R26 ;  /* 0x00000001ff1a7819 */ /* 0x000fe4000001161a */
[----:B------:R-:W-:-:S02]  /*5550*/  LOP3.LUT R24, R27, 0x1, RZ, 0xc0, !PT ;  /* 0x000000011b187812 */ /* 0x000fc400078ec0ff */
[----:B------:R-:W-:-:S03]  /*5560*/  IADD3 R29, RZ, -R26, -R25 ;  /* 0x8000001aff1d7210 */ /* 0x000fc60007ffe819 */
[C---:B------:R-:W-:Y:S02]  /*5570*/  IMAD.SHL.U32 R30, R24.reuse, 0x40, RZ ;  /* 0x00000040181e7824 */ /* 0x040fe400078e00ff */
[----:B------:R-:W-:Y:S02]  /*5580*/  IMAD R29, R24, -0x40, R29 ;  /* 0xffffffc0181d7824 */ /* 0x000fe400078e021d */
[----:B------:R-:W-:Y:S01]  /*5590*/  IMAD.SHL.U32 R24, R2, 0x2, RZ ;  /* 0x0000000202187824 */ /* 0x000fe200078e00ff */
[----:B------:R-:W-:-:S04]  /*55a0*/  LOP3.LUT R27, R30, 0x40, R25, 0xe2, !PT ;  /* 0x000000401e1b7812 */ /* 0x000fc800078ee219 */
[----:B------:R-:W-:Y:S02]  /*55b0*/  LOP3.LUT R30, R24, 0x6, RZ, 0xc0, !PT ;  /* 0x00000006181e7812 */ /* 0x000fe400078ec0ff */
[----:B------:R-:W-:Y:S02]  /*55c0*/  LOP3.LUT R24, R2, 0x3, RZ, 0xc0, !PT ;  /* 0x0000000302187812 */ /* 0x000fe400078ec0ff */
[----:B------:R0:W5:Y:S01]  /*55d0*/  LDL.LU R2, [R1+0x94] ;  /* 0x0000940001027983 */ /* 0x0001620000300800 */
[----:B------:R-:W-:Y:S01]  /*55e0*/  UIMAD.WIDE.U32 UR6, UR9, 0x38e38e39, URZ ;  /* 0x38e38e39090678a5 */ /* 0x000fe2000f8e003f */
[----:B--2---:R-:W-:Y:S01]  /*55f0*/  PRMT R30, R30, 0x6540, R0 ;  /* 0x000065401e1e7816 */ /* 0x004fe20000000000 */
[----:B------:R-:W-:Y:S02]  /*5600*/  IMAD.SHL.U32 R35, R0, 0x100, RZ ;  /* 0x0000010000237824 */ /* 0x000fe400078e00ff */
[----:B------:R0:W5:Y:S01]  /*5610*/  LDL.LU R0, [R1+0x90] ;  /* 0x0000900001007983 */ /* 0x0001620000300800 */
[----:B----4-:R-:W-:Y:S01]  /*5620*/  IMAD R34, R24, -0x2, R28 ;  /* 0xfffffffe18227824 */ /* 0x010fe200078e021c */
[----:B------:R-:W-:Y:S01]  /*5630*/  UIMAD UR5, UR10, UR14, URZ ;  /* 0x0000000e0a0572a4 */ /* 0x000fe2000f8e023f */
[----:B------:R-:W-:Y:S01]  /*5640*/  ISETP.GE.AND P0, PT, R35, R28, PT ;  /* 0x0000001c2300720c */ /* 0x000fe20003f06270 */
[C---:B------:R-:W-:Y:S01]  /*5650*/  IMAD.SHL.U32 R28, R227.reuse, 0x80, RZ ;  /* 0x00000080e31c7824 */ /* 0x040fe200078e00ff */
[----:B------:R-:W-:Y:S01]  /*5660*/  UISETP.LT.U32.AND UP0, UPT, UR12, 0x9, UP0 ;  /* 0x000000090c00788c */ /* 0x000fe20008701070 */
[--C-:B------:R-:W-:Y:S01]  /*5670*/  SHF.R.S32.HI R31, RZ, 0x1f, R30.reuse ;  /* 0x0000001fff1f7819 */ /* 0x100fe2000001141e */
[----:B------:R-:W-:Y:S01]  /*5680*/  UIMAD UR8, UR22, UR15, UR5 ;  /* 0x0000000f160872a4 */ /* 0x000fe2000f8e0205 */
[----:B------:R-:W-:Y:S01]  /*5690*/  IMAD.U32 R25, RZ, RZ, UR14 ;  /* 0x0000000eff197e24 */ /* 0x000fe2000f8e00ff */
[C---:B------:R-:W-:Y:S01]  /*56a0*/  ISETP.GE.OR P0, PT, R28.reuse, UR11, P0 ;  /* 0x0000000b1c007c0c */ /* 0x040fe20008706670 */
[----:B------:R-:W-:Y:S01]  /*56b0*/  USEL UR5, URZ, 0x1, !UP0 ;  /* 0x000000013f057887 */ /* 0x000fe2000c000000 */
[----:B------:R-:W-:Y:S01]  /*56c0*/  IMAD.WIDE R32, R227, 0x80, RZ ;  /* 0x00000080e3207825 */ /* 0x000fe200078e02ff */
[----:B------:R-:W-:Y:S01]  /*56d0*/  USHF.R.U32.HI UR6, URZ, 0x1, UR7 ;  /* 0x000000013f067899 */ /* 0x000fe20008011607 */
[----:B------:R-:W-:Y:S01]  /*56e0*/  IADD3 R38, -R28, UR11, R29 ;  /* 0x0000000b1c267c10 */ /* 0x000fe2000fffe11d */
[----:B------:R-:W-:Y:S01]  /*56f0*/  ULOP3.LUT UR4, UR4, UR5, URZ, 0x3c, !UPT ;  /* 0x0000000504047292 */ /* 0x000fe2000f8e3c3f */
[----:B------:R-:W-:Y:S01]  /*5700*/  IMAD.WIDE.U32 R24, R25, UR22, R30 ;  /* 0x0000001619187c25 */ /* 0x000fe2000f8e001e */
[----:B------:R-:W-:Y:S01]  /*5710*/  UIMAD UR5, UR6, -0x9, UR9 ;  /* 0xfffffff7060578a4 */ /* 0x000fe2000f8e0209 */
[----:B------:R-:W-:Y:S01]  /*5720*/  LOP3.LUT R39, R32, R27, R26, 0xfe, !PT ;  /* 0x0000001b20277212 */ /* 0x000fe200078efe1a */
[----:B------:R-:W-:Y:S01]  /*5730*/  @UP1 ULOP3.LUT UR4, UR4, 0x1, UR6, 0x78, !UPT ;  /* 0x0000000104041892 */ /* 0x000fe2000f8e7806 */
[----:B------:R-:W-:-:S02]  /*5740*/  VIADD R25, R25, UR8 ;  /* 0x0000000819197c36 */ /* 0x000fc40008000000 */
[----:B------:R-:W-:Y:S02]  /*5750*/  IMAD.IADD R35, R34, 0x1, -R35 ;  /* 0x0000000122237824 */ /* 0x000fe400078e0a23 */
[----:B------:R-:W-:Y:S01]  /*5760*/  IMAD.MOV.U32 R34, RZ, RZ, -0x1 ;  /* 0xffffffffff227424 */ /* 0x000fe200078e00ff */
[----:B0-----:R-:W-:Y:S06]  /*5770*/  @P0 BRA `(.L_x_38) ;  /* 0x0000008c00980947 */ /* 0x001fec0003800000 */
[----:B------:R-:W0:Y:S01]  /*5780*/  LDC.64 R28, c[0x0][0x5c8] ;  /* 0x00017200ff1c7b82 */ /* 0x000e220000000a00 */
[----:B------:R-:W-:Y:S01]  /*5790*/  ULDC.64 UR6, c[0x0][0x5c0] ;  /* 0x0001700000067ab9 */ /* 0x000fe20000000a00 */
[----:B------:R-:W-:Y:S01]  /*57a0*/  BSSY B0, `(.L_x_38) ;  /* 0x00008e3000007945 */ /* 0x000fe20003800000 */
[-C--:B0-----:R-:W-:Y:S02]  /*57b0*/  IMAD R26, R33, R28.reuse, RZ ;  /* 0x0000001c211a7224 */ /* 0x081fe400078e02ff */
[----:B------:R-:W-:-:S04]  /*57c0*/  IMAD.WIDE.U32 R24, R39, R28, R24 ;  /* 0x0000001c27187225 */ /* 0x000fc800078e0018 */
[----:B------:R-:W-:Y:S01]  /*57d0*/  IMAD R27, R39, R29, R26 ;  /* 0x0000001d271b7224 */ /* 0x000fe200078e021a */
[----:B------:R-:W-:Y:S02]  /*57e0*/  LEA R26, P0, R28, R24, 0x3 ;  /* 0x000000181c1a7211 */ /* 0x000fe400078018ff */
[----:B------:R-:W-:Y:S01]  /*57f0*/  IADD3 R24, P1, R24, UR6, RZ ;  /* 0x0000000618187c10 */ /* 0x000fe2000ff3e0ff */
[----:B------:R-:W-:Y:S01]  /*5800*/  IMAD.IADD R27, R25, 0x1, R27 ;  /* 0x00000001191b7824 */ /* 0x000fe200078e021b */
[----:B------:R-:W-:-:S04]  /*5810*/  IADD3 R26, P3, R26, UR6, RZ ;  /* 0x000000061a1a7c10 */ /* 0x000fc8000ff7e0ff */
[----:B------:R-:W-:Y:S02]  /*5820*/  LEA.HI.X R28, R28, R27, R29, 0x3, P0 ;  /* 0x0000001b1c1c7211 */ /* 0x000fe400000f1c1d */
[----:B------:R-:W-:Y:S02]  /*5830*/  FSETP.NEU.AND P0, PT, RZ, UR19, PT ;  /* 0x00000013ff007c0b */ /* 0x000fe4000bf0d000 */
[----:B------:R-:W-:Y:S02]  /*5840*/  IADD3.X R25, R27, UR7, RZ, P1, !PT ;  /* 0x000000071b197c10 */ /* 0x000fe40008ffe4ff */
[----:B------:R-:W-:-:S09]  /*5850*/  IADD3.X R27, R28, UR7, RZ, P3, !PT ;  /* 0x000000071c1b7c10 */ /* 0x000fd20009ffe4ff */
[----:B------:R-:W-:Y:S05]  /*5860*/  @!P0 BRA `(.L_x_39) ;  /* 0x0000006800d88947 */ /* 0x000fea0003800000 */
[----:B------:R-:W-:Y:S01]  /*5870*/  ULDC.64 UR8, c[0x0][0x5b8] ;  /* 0x00016e0000087ab9 */ /* 0x000fe20000000a00 */
[----:B------:R-:W-:Y:S01]  /*5880*/  ISETP.GE.AND P0, PT, R38, 0x1, PT ;  /* 0x000000012600780c */ /* 0x000fe20003f06270 */
[----:B------:R-:W-:Y:S02]  /*5890*/  UIMAD UR6, UR10, UR8, URZ ;  /* 0x000000080a0672a4 */ /* 0x000fe4000f8e023f */
[----:B------:R-:W-:Y:S01]  /*58a0*/  IMAD.U32 R29, RZ, RZ, UR8 ;  /* 0x00000008ff1d7e24 */ /* 0x000fe2000f8e00ff */
[----:B------:R-:W-:Y:S01]  /*58b0*/  BSSY B1, `(.L_x_40) ;  /* 0x000000f000017945 */ /* 0x000fe20003800000 */
[----:B------:R-:W-:Y:S01]  /*58c0*/  ISETP.LT.OR P4, PT, R35, 0x1, !P0 ;  /* 0x000000012300780c */ /* 0x000fe20004781670 */
[----:B------:R-:W-:Y:S02]  /*58d0*/  UIMAD UR6, UR22, UR9, UR6 ;  /* 0x00000009160672a4 */ /* 0x000fe4000f8e0206 */
[----:B------:R-:W-:Y:S01]  /*58e0*/  IMAD.WIDE.U32 R30, R29, UR22, R30 ;  /* 0x000000161d1e7c25 */ /* 0x000fe2000f8e001e */
[----:B------:R-:W-:-:S03]  /*58f0*/  ULDC.64 UR8, c[0x0][0x5a8] ;  /* 0x00016a0000087ab9 */ /* 0x000fc60000000a00 */
[----:B------:R-:W-:Y:S01]  /*5900*/  VIADD R31, R31, UR6 ;  /* 0x000000061f1f7c36 */ /* 0x000fe20008000000 */
[----:B------:R-:W-:Y:S02]  /*5910*/  ULDC.64 UR6, c[0x0][0x5b0] ;  /* 0x00016c0000067ab9 */ /* 0x000fe40000000a00 */
[----:B------:R-:W-:Y:S02]  /*5920*/  IMAD R36, R33, UR6, RZ ;  /* 0x0000000621247c24 */ /* 0x000fe4000f8e02ff */
[----:B------:R-:W-:-:S04]  /*5930*/  IMAD.WIDE.U32 R28, R39, UR6, R30 ;  /* 0x00000006271c7c25 */ /* 0x000fc8000f8e001e */
[--C-:B------:R-:W-:Y:S01]  /*5940*/  IMAD R37, R39, UR7, R36.reuse ;  /* 0x0000000727257c24 */ /* 0x100fe2000f8e0224 */
[----:B------:R-:W-:Y:S02]  /*5950*/  IADD3 R28, P1, R28, UR8, RZ ;  /* 0x000000081c1c7c10 */ /* 0x000fe4000ff3e0ff */
[----:B------:R-:W-:Y:S02]  /*5960*/  PRMT R36, RZ, 0x7610, R36 ;  /* 0x00007610ff247816 */ /* 0x000fe40000000024 */
[----:B------:R-:W-:Y:S01]  /*5970*/  IADD3.X R29, R29, UR9, R37, P1, !PT ;  /* 0x000000091d1d7c10 */ /* 0x000fe20008ffe425 */
[----:B------:R-:W-:Y:S08]  /*5980*/  @P4 BRA `(.L_x_41) ;  /* 0x0000000000044947 */ /* 0x000ff00003800000 */
[----:B------:R0:W5:Y:S02]  /*5990*/  LDG.E.U8 R36, desc[UR16][R28.64] ;  /* 0x000000101c247981 */ /* 0x000164000c1e1100 */
.L_x_41:
[----:B------:R-:W-:Y:S05]  /*59a0*/  BSYNC B1 ;  /* 0x0000000000017941 */ /* 0x000fea0003800000 */
.L_x_40:
[----:B-----5:R-:W-:Y:S01]  /*59b0*/  LOP3.LUT R36, R36, 0xff, RZ, 0xc0, !PT ;  /* 0x000000ff24247812 */ /* 0x020fe200078ec0ff */
[----:B------:R-:W-:Y:S01]  /*59c0*/  BSSY B1, `(.L_x_42) ;  /* 0x000000b000017945 */ /* 0x000fe20003800000 */
[----:B------:R-:W-:Y:S02]  /*59d0*/  ISETP.LT.OR P3, PT, R35, 0x2, !P0 ;  /* 0x000000022300780c */ /* 0x000fe40004761670 */
[----:B------:R-:W-:-:S05]  /*59e0*/  F2FP.F16.E4M3.UNPACK_B R36, R36 ;  /* 0x00000024ff24723e */ /* 0x000fca00020006ff */
[----:B------:R-:W-:-:S05]  /*59f0*/  HADD2.F32 R36, -RZ, R36.H0_H0 ;  /* 0x20000024ff247230 */ /* 0x000fca0000004100 */
[----:B------:R-:W-:Y:S01]  /*5a00*/  FMUL R37, R36, UR19 ;  /* 0x0000001324257c20 */ /* 0x000fe20008400000 */
[----:B------:R-:W-:-:S03]  /*5a10*/  PRMT R36, RZ, 0x7610, R36 ;  /* 0x00007610ff247816 */ /* 0x000fc60000000024 */
[----:B------:R-:W-:-:S05]  /*5a20*/  FFMA R37, R226, UR20, R37 ;  /* 0x00000014e2257c23 */ /* 0x000fca0008000025 */
[----:B------:R-:W-:-:S05]  /*5a30*/  F2FP.SATFINITE.E4M3.F32.PACK_AB_MERGE_C R37, RZ, R37, RZ ;  /* 0x00000025ff25723e */ /* 0x000fca00048070ff */
[----:B------:R2:W-:Y:S01]  /*5a40*/  @!P4 STG.E.U8 desc[UR16][R24.64], R37 ;  /* 0x000000251800c986 */ /* 0x0005e2000c101110 */
[----:B------:R-:W-:Y:S05]  /*5a50*/  @P3 BRA `(.L_x_43) ;  /* 0x0000000000043947 */ /* 0x000fea0003800000 */
[----:B------:R3:W5:Y:S02]  /*5a60*/  LDG.E.U8 R36, desc[UR16][R28.64+0x1] ;  /* 0x000001101c247981 */ /* 0x000764000c1e1100 */
.L_x_43:
[----:B------:R-:W-:Y:S05]  /*5a70*/  BSYNC B1 ;  /* 0x0000000000017941 */ /* 0x000fea0003800000 */
.L_x_42:
[----:B-----5:R-:W-:Y:S01]  /*5a80*/  LOP3.LUT R36, R36, 0xff, RZ, 0xc0, !PT ;  /* 0x000000ff24247812 */ /* 0x020fe200078ec0ff */
[----:B------:R-:W-:Y:S01]  /*5a90*/  BSSY B1, `(.L_x_44) ;  /* 0x0000013000017945 */ /* 0x000fe20003800000 */
[----:B--2---:R-:W-:Y:S02]  /*5aa0*/  IADD3 R37, P1, R39, 0x8, RZ ;  /* 0x0000000827257810 */ /* 0x004fe40007f3e0ff */
[----:B------:R-:W-:-:S03]  /*5ab0*/  F2FP.F16.E4M3.UNPACK_B R36, R36 ;  /* 0x00000024ff24723e */ /* 0x000fc600020006ff */
[----:B------:R-:W-:Y:S01]  /*5ac0*/  IMAD.X R32, RZ, RZ, R33, P1 ;  /* 0x000000ffff207224 */ /* 0x000fe200008e0621 */
[----:B------:R-:W-:Y:S01]  /*5ad0*/  ISETP.GE.AND P1, PT, R38, 0x9, PT ;  /* 0x000000092600780c */ /* 0x000fe20003f26270 */
[----:B------:R-:W-:Y:S02]  /*5ae0*/  HADD2.F32 R36, -RZ, R36.H0_H0 ;  /* 0x20000024ff247230 */ /* 0x000fe40000004100 */
[----:B------:R-:W-:Y:S01]  /*5af0*/  IMAD R32, R32, UR6, RZ ;  /* 0x0000000620207c24 */ /* 0x000fe2000f8e02ff */
[----:B------:R-:W-:Y:S01]  /*5b00*/  ISETP.LT.OR P5, PT, R35, 0x1, !P1 ;  /* 0x000000012300780c */ /* 0x000fe20004fa1670 */
[----:B------:R-:W-:-:S04]  /*5b10*/  IMAD.WIDE.U32 R30, R37, UR6, R30 ;  /* 0x00000006251e7c25 */ /* 0x000fc8000f8e001e */
[----:B------:R-:W-:Y:S01]  /*5b20*/  FMUL R36, R36, UR19 ;  /* 0x0000001324247c20 */ /* 0x000fe20008400000 */
[----:B------:R-:W-:-:S03]  /*5b30*/  IMAD R37, R37, UR7, R32 ;  /* 0x0000000725257c24 */ /* 0x000fc6000f8e0220 */
[----:B------:R-:W-:Y:S01]  /*5b40*/  FFMA R36, R225, UR20, R36 ;  /* 0x00000014e1247c23 */ /* 0x000fe20008000024 */
[----:B------:R-:W-:Y:S02]  /*5b50*/  IADD3 R30, P4, R30, UR8, RZ ;  /* 0x000000081e1e7c10 */ /* 0x000fe4000ff9e0ff */
[----:B------:R-:W-:Y:S02]  /*5b60*/  PRMT R32, RZ, 0x7610, R32 ;  /* 0x00007610ff207816 */ /* 0x000fe40000000020 */
[----:B------:R-:W-:Y:S02]  /*5b70*/  F2FP.SATFINITE.E4M3.F32.PACK_AB_MERGE_C R33, RZ, R36, RZ ;  /* 0x00000024ff21723e */ /* 0x000fe400048070ff */
[----:B------:R-:W-:-:S03]  /*5b80*/  IADD3.X R31, R31, UR9, R37, P4, !PT ;  /* 0x000000091f1f7c10 */ /* 0x000fc6000a7fe425 */
[----:B------:R2:W-:Y:S01]  /*5b90*/  @!P3 STG.E.U8 desc[UR16][R24.64+0x1], R33 ;  /* 0x000001211800b986 */ /* 0x0005e2000c101110 */
[----:B------:R-:W-:Y:S05]  /*5ba0*/  @P5 BRA `(.L_x_45) ;  /* 0x0000000000045947 */ /* 0x000fea0003800000 */
[----:B------:R4:W5:Y:S02]  /*5bb0*/  LDG.E.U8 R32, desc[UR16][R30.64] ;  /* 0x000000101e207981 */ /* 0x000964000c1e1100 */
.L_x_45:
[----:B------:R-:W-:Y:S05]  /*5bc0*/  BSYNC B1 ;  /* 0x0000000000017941 */ /* 0x000fea0003800000 */
.L_x_44:
[----:B-----5:R-:W-:Y:S01]  /*5bd0*/  LOP3.LUT R32, R32, 0xff, RZ, 0xc0, !PT ;  /* 0x000000ff20207812 */ /* 0x020fe200078ec0ff */
[----:B------:R-:W-:Y:S01]  /*5be0*/  BSSY B1, `(.L_x_46) ;  /* 0x000000b000017945 */ /* 0x000fe20003800000 */
[----:B------:R-:W-:Y:S02]  /*5bf0*/  ISETP.LT.OR P3, PT, R35, 0x2, !P1 ;  /* 0x000000022300780c */ /* 0x000fe40004f61670 */
[----:B------:R-:W-:-:S05]  /*5c00*/  F2FP.F16.E4M3.UNPACK_B R32, R32 ;  /* 0x00000020ff20723e */ /* 0x000fca00020006ff */
[----:B------:R-:W-:-:S05]  /*5c10*/  HADD2.F32 R32, -RZ, R32.H0_H0 ;  /* 0x20000020ff207230 */ /* 0x000fca0000004100 */
[----:B--2---:R-:W-:Y:S01]  /*5c20*/  FMUL R33, R32, UR19 ;  /* 0x0000001320217c20 */ /* 0x004fe20008400000 */
[----:B------:R-:W-:-:S03]  /*5c30*/  PRMT R32, RZ, 0x7610, R32 ;  /* 0x00007610ff207816 */ /* 0x000fc60000000020 */
[----:B------:R-:W-:-:S05]  /*5c40*/  FFMA R33, R224, UR20, R33 ;  /* 0x00000014e0217c23 */ /* 0x000fca0008000021 */
[----:B------:R-:W-:-:S05]  /*5c50*/  F2FP.SATFINITE.E4M3.F32.PACK_AB_MERGE_C R33, RZ, R33, RZ ;  /* 0x00000021ff21723e */ /* 0x000fca00048070ff */
[----:B------:R2:W-:Y:S01]  /*5c60*/  @!P5 STG.E.U8 desc[UR16][R26.64], R33 ;  /* 0x000000211a00d986 */ /* 0x0005e2000c101110 */
[----:B------:R-:W-:Y:S05]  /*5c70*/  @P3 BRA `(.L_x_47) ;  /* 0x0000000000043947 */ /* 0x000fea0003800000 */
[----:B------:R0:W5:Y:S02]  /*5c80*/  LDG.E.U8 R32, desc[UR16][R30.64+0x1] ;  /* 0x000001101e207981 */ /* 0x000164000c1e1100 */
.L_x_47:
[----:B------:R-:W-:Y:S05]  /*5c90*/  BSYNC B1 ;  /* 0x0000000000017941 */ /* 0x000fea0003800000 */
.L_x_46:
[----:B-----5:R-:W-:Y:S01]  /*5ca0*/  LOP3.LUT R32, R32, 0xff, RZ, 0xc0, !PT ;  /* 0x000000ff20207812 */ /* 0x020fe200078ec0ff */
[----:B------:R-:W-:Y:S01]  /*5cb0*/  BSSY B1, `(.L_x_48) ;  /* 0x000000b000017945 */ /* 0x000fe20003800000 */
[----:B------:R-:W-:Y:S02]  /*5cc0*/  ISETP.LT.OR P4, PT, R35, 0x9, !P0 ;  /* 0x000000092300780c */ /* 0x000fe40004781670 */
[----:B------:R-:W-:-:S05]  /*5cd0*/  F2FP.F16.E4M3.UNPACK_B R32, R32 ;  /* 0x00000020ff20723e */ /* 0x000fca00020006ff */
[----:B------:R-:W-:-:S05]  /*5ce0*/  HADD2.F32 R32, -RZ, R32.H0_H0 ;  /* 0x20000020ff207230 */ /* 0x000fca0000004100 */
[----:B------:R-:W-:-:S04]  /*5cf0*/  FMUL R32, R32, UR19 ;  /* 0x0000001320207c20 */ /* 0x000fc80008400000 */
[----:B------:R-:W-:-:S05]  /*5d00*/  FFMA R32, R223, UR20, R32 ;  /* 0x00000014df207c23 */ /* 0x000fca0008000020 */
[----:B--2---:R-:W-:Y:S02]  /*5d10*/  F2FP.SATFINITE.E4M3.F32.PACK_AB_MERGE_C R33, RZ, R32, RZ ;  /* 0x00000020ff21723e */ /* 0x004fe400048070ff */
[----:B------:R-:W-:-:S03]  /*5d20*/  PRMT R32, RZ, 0x7610, R32 ;  /* 0x00007610ff207816 */ /* 0x000fc60000000020 */
[----:B------:R2:W-:Y:S01]  /*5d30*/  @!P3 STG.E.U8 desc[UR16][R26.64+0x1], R33 ;  /* 0x000001211a00b986 */ /* 0x0005e2000c101110 */
[----:B------:R-:W-:Y:S05]  /*5d40*/  @P4 BRA `(.L_x_49) ;  /* 0x0000000000044947 */ /* 0x000fea0003800000 */
[----:B------:R0:W5:Y:S02]  /*5d50*/  LDG.E.U8 R32, desc[UR16][R28.64+0x8] ;  /* 0x000008101c207981 */ /* 0x000164000c1e1100 */
.L_x_49:
[----:B------:R-:W-:Y:S05]  /*5d60*/  BSYNC B1 ;  /* 0x0000000000017941 */ /* 0x000fea0003800000 */
.L_x_48:
        /* <DEDUP_REMOVED lines=12> */
.L_x_51:
[----:B------:R-:W-:Y:S05]  /*5e30*/  BSYNC B1 ;  /* 0x0000000000017941 */ /* 0x000fea0003800000 */
.L_x_50:
        /* <DEDUP_REMOVED lines=12> */
.L_x_53:
[----:B------:R-:W-:Y:S05]  /*5f00*/  BSYNC B1 ;  /* 0x0000000000017941 */ /* 0x000fea0003800000 */
.L_x_52:
        /* <DEDUP_REMOVED lines=12> */
.L_x_55:
[----:B------:R-:W-:Y:S05]  /*5fd0*/  BSYNC B1 ;  /* 0x0000000000017941 */ /* 0x000fea0003800000 */
.L_x_54:
        /* <DEDUP_REMOVED lines=12> */
.L_x_57:
[----:B------:R-:W-:Y:S05]  /*60a0*/  BSYNC B1 ;  /* 0x0000000000017941 */ /* 0x000fea0003800000 */
.L_x_56:
        /* <DEDUP_REMOVED lines=12> */
.L_x_59:
[----:B------:R-:W-:Y:S05]  /*6170*/  BSYNC B1 ;  /* 0x0000000000017941 */ /* 0x000fea0003800000 */
.L_x_58:
        /* <DEDUP_REMOVED lines=12> */
.L_x_61:
[----:B------:R-:W-:Y:S05]  /*6240*/  BSYNC B1 ;  /* 0x0000000000017941 */ /* 0x000fea0003800000 */
.L_x_60:
        /* <DEDUP_REMOVED lines=12> */
.L_x_63:
[----:B------:R-:W-:Y:S05]  /*6310*/  BSYNC B1 ;  /* 0x0000000000017941 */ /* 0x000fea0003800000 */
.L_x_62:
        /* <DEDUP_REMOVED lines=12> */
.L_x_65:
[----:B------:R-:W-:Y:S05]  /*63e0*/  BSYNC B1 ;  /* 0x0000000000017941 */ /* 0x000fea0003800000 */
.L_x_64:
        /* <DEDUP_REMOVED lines=12> */
.L_x_67:
[----:B------:R-:W-:Y:S05]  /*64b0*/  BSYNC B1 ;  /* 0x0000000000017941 */ /* 0x000fea0003800000 */
.L_x_66:
        /* <DEDUP_REMOVED lines=12> */
.L_x_69:
[----:B------:R-:W-:Y:S05]  /*6580*/  BSYNC B1 ;  /* 0x0000000000017941 */ /* 0x000fea0003800000 */
.L_x_68:
        /* <DEDUP_REMOVED lines=12> */
.L_x_71:
[----:B------:R-:W-:Y:S05]  /*6650*/  BSYNC B1 ;  /* 0x0000000000017941 */ /* 0x000fea0003800000 */
.L_x_70:
        /* <DEDUP_REMOVED lines=12> */
.L_x_73:
[----:B------:R-:W-:Y:S05]  /*6720*/  BSYNC B1 ;  /* 0x0000000000017941 */ /* 0x000fea0003800000 */
.L_x_72:
        /* <DEDUP_REMOVED lines=12> */
.L_x_75:
[----:B------:R-:W-:Y:S05]  /*67f0*/  BSYNC B1 ;  /* 0x0000000000017941 */ /* 0x000fea0003800000 */
.L_x_74:
        /* <DEDUP_REMOVED lines=12> */
.L_x_77:
[----:B------:R-:W-:Y:S05]  /*68c0*/  BSYNC B1 ;  /* 0x0000000000017941 */ /* 0x000fea0003800000 */
.L_x_76:
        /* <DEDUP_REMOVED lines=12> */
.L_x_79:
[----:B------:R-:W-:Y:S05]  /*6990*/  BSYNC B1 ;  /* 0x0000000000017941 */ /* 0x000fea0003800000 */
.L_x_78:
        /* <DEDUP_REMOVED lines=12> */
.L_x_81:
[----:B------:R-:W-:Y:S05]  /*6a60*/  BSYNC B1 ;  /* 0x0000000000017941 */ /* 0x000fea0003800000 */
.L_x_80:
        /* <DEDUP_REMOVED lines=12> */
.L_x_83:
[----:B------:R-:W-:Y:S05]  /*6b30*/  BSYNC B1 ;  /* 0x0000000000017941 */ /* 0x000fea0003800000 */
.L_x_82:
        /* <DEDUP_REMOVED lines=12> */
.L_x_85:
[----:B------:R-:W-:Y:S05]  /*6c00*/  BSYNC B1 ;  /* 0x0000000000017941 */ /* 0x000fea0003800000 */
.L_x_84:
        /* <DEDUP_REMOVED lines=12> */
.L_x_87:
[----:B------:R-:W-:Y:S05]  /*6cd0*/  BSYNC B1 ;  /* 0x0000000000017941 */ /* 0x000fea0003800000 */
.L_x_86:
        /* <DEDUP_REMOVED lines=12> */
.L_x_89:
[----:B------:R-:W-:Y:S05]  /*6da0*/  BSYNC B1 ;  /* 0x0000000000017941 */ /* 0x000fea0003800000 */
.L_x_88:
        /* <DEDUP_REMOVED lines=12> */
.L_x_91:
[----:B------:R-:W-:Y:S05]  /*6e70*/  BSYNC B1 ;  /* 0x0000000000017941 */ /* 0x000fea0003800000 */
.L_x_90:
        /* <DEDUP_REMOVED lines=12> */
.L_x_93:
[----:B------:R-:W-:Y:S05]  /*6f40*/  BSYNC B1 ;  /* 0x0000000000017941 */ /* 0x000fea0003800000 */
.L_x_92:
        /* <DEDUP_REMOVED lines=12> */
.L_x_95:
[----:B------:R-:W-:Y:S05]  /*7010*/  BSYNC B1 ;  /* 0x0000000000017941 */ /* 0x000fea0003800000 */
.L_x_94:
        /* <DEDUP_REMOVED lines=12> */
.L_x_97:
[----:B------:R-:W-:Y:S05]  /*70e0*/  BSYNC B1 ;  /* 0x0000000000017941 */ /* 0x000fea0003800000 */
.L_x_96:
        /* <DEDUP_REMOVED lines=12> */
.L_x_99:
[----:B------:R-:W-:Y:S05]  /*71b0*/  BSYNC B1 ;  /* 0x0000000000017941 */ /* 0x000fea0003800000 */
.L_x_98:
        /* <DEDUP_REMOVED lines=12> */
.L_x_101:
[----:B------:R-:W-:Y:S05]  /*7280*/  BSYNC B1 ;  /* 0x0000000000017941 */ /* 0x000fea0003800000 */
.L_x_100:
        /* <DEDUP_REMOVED lines=12> */
.L_x_103:
[----:B------:R-:W-:Y:S05]  /*7350*/  BSYNC B1 ;  /* 0x0000000000017941 */ /* 0x000fea0003800000 */
.L_x_102:
        /* <DEDUP_REMOVED lines=12> */
.L_x_105:
[----:B------:R-:W-:Y:S05]  /*7420*/  BSYNC B1 ;  /* 0x0000000000017941 */ /* 0x000fea0003800000 */
.L_x_104:
        /* <DEDUP_REMOVED lines=12> */
.L_x_107:
[----:B------:R-:W-:Y:S05]  /*74f0*/  BSYNC B1 ;  /* 0x0000000000017941 */ /* 0x000fea0003800000 */
.L_x_106:
        /* <DEDUP_REMOVED lines=12> */
.L_x_109:
[----:B------:R-:W-:Y:S05]  /*75c0*/  BSYNC B1 ;  /* 0x0000000000017941 */ /* 0x000fea0003800000 */
.L_x_108:
        /* <DEDUP_REMOVED lines=12> */
.L_x_111:
[----:B------:R-:W-:Y:S05]  /*7690*/  BSYNC B1 ;  /* 0x0000000000017941 */ /* 0x000fea0003800000 */
.L_x_110:
        /* <DEDUP_REMOVED lines=12> */
.L_x_113:
[----:B------:R-:W-:Y:S05]  /*7760*/  BSYNC B1 ;  /* 0x0000000000017941 */ /* 0x000fea0003800000 */
.L_x_112:
        /* <DEDUP_REMOVED lines=12> */
.L_x_115:
[----:B------:R-:W-:Y:S05]  /*7830*/  BSYNC B1 ;  /* 0x0000000000017941 */ /* 0x000fea0003800000 */
.L_x_114:
        /* <DEDUP_REMOVED lines=12> */
.L_x_117:
[----:B------:R-:W-:Y:S05]  /*7900*/  BSYNC B1 ;  /* 0x0000000000017941 */ /* 0x000fea0003800000 */
.L_x_116:
        /* <DEDUP_REMOVED lines=12> */
.L_x_119:
[----:B------:R-:W-:Y:S05]  /*79d0*/  BSYNC B1 ;  /* 0x0000000000017941 */ /* 0x000fea0003800000 */
.L_x_118:
        /* <DEDUP_REMOVED lines=12> */
.L_x_121:
[----:B------:R-:W-:Y:S05]  /*7aa0*/  BSYNC B1 ;  /* 0x0000000000017941 */ /* 0x000fea0003800000 */
.L_x_120:
        /* <DEDUP_REMOVED lines=12> */
.L_x_123:
[----:B------:R-:W-:Y:S05]  /*7b70*/  BSYNC B1 ;  /* 0x0000000000017941 */ /* 0x000fea0003800000 */
.L_x_122:
        /* <DEDUP_REMOVED lines=12> */
.L_x_125:
[----:B------:R-:W-:Y:S05]  /*7c40*/  BSYNC B1 ;  /* 0x0000000000017941 */ /* 0x000fea0003800000 */
.L_x_124:
        /* <DEDUP_REMOVED lines=12> */
.L_x_127:
[----:B------:R-:W-:Y:S05]  /*7d10*/  BSYNC B1 ;  /* 0x0000000000017941 */ /* 0x000fea0003800000 */
.L_x_126:
        /* <DEDUP_REMOVED lines=12> */
.L_x_129:
[----:B------:R-:W-:Y:S05]  /*7de0*/  BSYNC B1 ;  /* 0x0000000000017941 */ /* 0x000fea0003800000 */
.L_x_128:
        /* <DEDUP_REMOVED lines=12> */
.L_x_131:
[----:B------:R-:W-:Y:S05]  /*7eb0*/  BSYNC B1 ;  /* 0x0000000000017941 */ /* 0x000fea0003800000 */
.L_x_130:
        /* <DEDUP_REMOVED lines=12> */
.L_x_133:
[----:B------:R-:W-:Y:S05]  /*7f80*/  BSYNC B1 ;  /* 0x0000000000017941 */ /* 0x000fea0003800000 */
.L_x_132:
        /* <DEDUP_REMOVED lines=12> */
.L_x_135:
[----:B------:R-:W-:Y:S05]  /*8050*/  BSYNC B1 ;  /* 0x0000000000017941 */ /* 0x000fea0003800000 */
.L_x_134:
        /* <DEDUP_REMOVED lines=12> */
.L_x_137:
[----:B------:R-:W-:Y:S05]  /*8120*/  BSYNC B1 ;  /* 0x0000000000017941 */ /* 0x000fea0003800000 */
.L_x_136:
        /* <DEDUP_REMOVED lines=12> */
.L_x_139:
[----:B------:R-:W-:Y:S05]  /*81f0*/  BSYNC B1 ;  /* 0x0000000000017941 */ /* 0x000fea0003800000 */
.L_x_138:
        /* <DEDUP_REMOVED lines=12> */
.L_x_141:
[----:B------:R-:W-:Y:S05]  /*82c0*/  BSYNC B1 ;  /* 0x0000000000017941 */ /* 0x000fea0003800000 */
.L_x_140:
        /* <DEDUP_REMOVED lines=12> */
.L_x_143:
[----:B------:R-:W-:Y:S05]  /*8390*/  BSYNC B1 ;  /* 0x0000000000017941 */ /* 0x000fea0003800000 */
.L_x_142:
        /* <DEDUP_REMOVED lines=12> */
.L_x_145:
[----:B------:R-:W-:Y:S05]  /*8460*/  BSYNC B1 ;  /* 0x0000000000017941 */ /* 0x000fea0003800000 */
.L_x_144:
        /* <DEDUP_REMOVED lines=12> */
.L_x_147:
[----:B------:R-:W-:Y:S05]  /*8530*/  BSYNC B1 ;  /* 0x0000000000017941 */ /* 0x000fea0003800000 */
.L_x_146:
        /* <DEDUP_REMOVED lines=12> */
.L_x_149:
[----:B------:R-:W-:Y:S05]  /*8600*/  BSYNC B1 ;  /* 0x0000000000017941 */ /* 0x000fea0003800000 */
.L_x_148:
        /* <DEDUP_REMOVED lines=12> */
.L_x_151:
[----:B------:R-:W-:Y:S05]  /*86d0*/  BSYNC B1 ;  /* 0x0000000000017941 */ /* 0x000fea0003800000 */
.L_x_150:
        /* <DEDUP_REMOVED lines=12> */
.L_x_153:
[----:B------:R-:W-:Y:S05]  /*87a0*/  BSYNC B1 ;  /* 0x0000000000017941 */ /* 0x000fea0003800000 */
.L_x_152:
        /* <DEDUP_REMOVED lines=12> */
.L_x_155:
[----:B------:R-:W-:Y:S05]  /*8870*/  BSYNC B1 ;  /* 0x0000000000017941 */ /* 0x000fea0003800000 */
.L_x_154:
        /* <DEDUP_REMOVED lines=12> */
.L_x_157:
[----:B------:R-:W-:Y:S05]  /*8940*/  BSYNC B1 ;  /* 0x0000000000017941 */ /* 0x000fea0003800000 */
.L_x_156:
        /* <DEDUP_REMOVED lines=12> */
.L_x_159:
[----:B------:R-:W-:Y:S05]  /*8a10*/  BSYNC B1 ;  /* 0x0000000000017941 */ /* 0x000fea0003800000 */
.L_x_158:
        /* <DEDUP_REMOVED lines=12> */
.L_x_161:
[----:B------:R-:W-:Y:S05]  /*8ae0*/  BSYNC B1 ;  /* 0x0000000000017941 */ /* 0x000fea0003800000 */
.L_x_160:
        /* <DEDUP_REMOVED lines=12> */
.L_x_163:
[----:B------:R-:W-:Y:S05]  /*8bb0*/  BSYNC B1 ;  /* 0x0000000000017941 */ /* 0x000fea0003800000 */
.L_x_162:
        /* <DEDUP_REMOVED lines=12> */
.L_x_165:
[----:B------:R-:W-:Y:S05]  /*8c80*/  BSYNC B1 ;  /* 0x0000000000017941 */ /* 0x000fea0003800000 */
.L_x_164:
        /* <DEDUP_REMOVED lines=12> */
.L_x_167:
[----:B------:R-:W-:Y:S05]  /*8d50*/  BSYNC B1 ;  /* 0x0000000000017941 */ /* 0x000fea0003800000 */
.L_x_166:
        /* <DEDUP_REMOVED lines=12> */
.L_x_169:
[----:B------:R-:W-:Y:S05]  /*8e20*/  BSYNC B1 ;  /* 0x0000000000017941 */ /* 0x000fea0003800000 */
.L_x_168:
        /* <DEDUP_REMOVED lines=12> */
.L_x_171:
[----:B------:R-:W-:Y:S05]  /*8ef0*/  BSYNC B1 ;  /* 0x0000000000017941 */ /* 0x000fea0003800000 */
.L_x_170:
        /* <DEDUP_REMOVED lines=12> */
.L_x_173:
[----:B------:R-:W-:Y:S05]  /*8fc0*/  BSYNC B1 ;  /* 0x0000000000017941 */ /* 0x000fea0003800000 */
.L_x_172:
        /* <DEDUP_REMOVED lines=12> */
.L_x_175:
[----:B------:R-:W-:Y:S05]  /*9090*/  BSYNC B1 ;  /* 0x0000000000017941 */ /* 0x000fea0003800000 */
.L_x_174:
        /* <DEDUP_REMOVED lines=12> */
.L_x_177:
[----:B------:R-:W-:Y:S05]  /*9160*/  BSYNC B1 ;  /* 0x0000000000017941 */ /* 0x000fea0003800000 */
.L_x_176:
        /* <DEDUP_REMOVED lines=12> */
.L_x_179:
[----:B------:R-:W-:Y:S05]  /*9230*/  BSYNC B1 ;  /* 0x0000000000017941 */ /* 0x000fea0003800000 */
.L_x_178:
        /* <DEDUP_REMOVED lines=12> */
.L_x_181:
[----:B------:R-:W-:Y:S05]  /*9300*/  BSYNC B1 ;  /* 0x0000000000017941 */ /* 0x000fea0003800000 */
.L_x_180:
        /* <DEDUP_REMOVED lines=12> */
.L_x_183:
[----:B------:R-:W-:Y:S05]  /*93d0*/  BSYNC B1 ;  /* 0x0000000000017941 */ /* 0x000fea0003800000 */
.L_x_182:
        /* <DEDUP_REMOVED lines=12> */
.L_x_185:
[----:B------:R-:W-:Y:S05]  /*94a0*/  BSYNC B1 ;  /* 0x0000000000017941 */ /* 0x000fea0003800000 */
.L_x_184:
        /* <DEDUP_REMOVED lines=12> */
.L_x_187:
[----:B------:R-:W-:Y:S05]  /*9570*/  BSYNC B1 ;  /* 0x0000000000017941 */ /* 0x000fea0003800000 */
.L_x_186:
        /* <DEDUP_REMOVED lines=12> */
.L_x_189:
[----:B------:R-:W-:Y:S05]  /*9640*/  BSYNC B1 ;  /* 0x0000000000017941 */ /* 0x000fea0003800000 */
.L_x_188:
        /* <DEDUP_REMOVED lines=12> */
.L_x_191:
[----:B------:R-:W-:Y:S05]  /*9710*/  BSYNC B1 ;  /* 0x0000000000017941 */ /* 0x000fea0003800000 */
.L_x_190:
[----:B-----5:R-:W-:Y:S01]  /*9720*/  LOP3.LUT R32, R32, 0xff, RZ, 0xc0, !PT ;  /* 0x000000ff20207812 */ /* 0x020fe200078ec0ff */
[----:B------:R-:W-:Y:S01]  /*9730*/  BSSY B1, `(.L_x_192) ;  /* 0x000000b000017945 */ /* 0x000fe20003800000 */
[----:B------:R-:W-:Y:S02]  /*9740*/  ISETP.LT.OR P4, PT, R35, 0x99, !P0 ;  /* 0x000000992300780c */ /* 0x000fe40004781670 */
[----:B------:R-:W-:-:S05]  /*9750*/  F2FP.F16.E4M3.UNPACK_B R32, R32 ;  /* 0x00000020ff20723e */ /* 0x000fca00020006ff */
[----:B------:R-:W-:-:S05]  /*9760*/  HADD2.F32 R32, -RZ, R32.H0_H0 ;  /* 0x20000020ff207230 */ /* 0x000fca0000004100 */
[----:B------:R-:W-:-:S04]  /*9770*/  FMUL R32, R32, UR19 ;  /* 0x0000001320207c20 */ /* 0x000fc80008400000 */
[----:B------:R-:W-:Y:S01]  /*9780*/  FFMA R32, R23, UR20, R32 ;  /* 0x0000001417207c23 */ /* 0x000fe20008000020 */
[----:B------:R-:W-:-:S04]  /*9790*/  PRMT R23, RZ, 0x7610, R23 ;  /* 0x00007610ff177816 */ /* 0x000fc80000000017 */
[----:B--2---:R-:W-:-:S05]  /*97a0*/  F2FP.SATFINITE.E4M3.F32.PACK_AB_MERGE_C R33, RZ, R32, RZ ;  /* 0x00000020ff21723e */ /* 0x004fca00048070ff */
[----:B------:R2:W-:Y:S01]  /*97b0*/  @!P3 STG.E.U8 desc[UR16][R26.64+0x91], R33 ;  /* 0x000091211a00b986 */ /* 0x0005e2000c101110 */
[----:B------:R-:W-:Y:S05]  /*97c0*/  @P4 BRA `(.L_x_193) ;  /* 0x0000000000044947 */ /* 0x000fea0003800000 */
[----:B------:R0:W5:Y:S02]  /*97d0*/  LDG.E.U8 R23, desc[UR16][R28.64+0x98] ;  /* 0x000098101c177981 */ /* 0x000164000c1e1100 */
.L_x_193:
[----:B------:R-:W-:Y:S05]  /*97e0*/  BSYNC B1 ;  /* 0x0000000000017941 */ /* 0x000fea0003800000 */
.L_x_192:
        /* <DEDUP_REMOVED lines=8> */
[----:B------:R-:W-:-:S05]  /*9870*/  F2FP.SATFINITE.E4M3.F32.PACK_AB_MERGE_C R23, RZ, R23, RZ ;  /* 0x00000017ff17723e */ /* 0x000fca00048070ff */
[----:B------:R0:W-:Y:S01]  /*9880*/  @!P4 STG.E.U8 desc[UR16][R24.64+0x98], R23 ;  /* 0x000098171800c986 */ /* 0x0001e2000c101110 */
[----:B------:R-:W-:Y:S05]  /*9890*/  @P3 BRA `(.L_x_195) ;  /* 0x0000000000043947 */ /* 0x000fea0003800000 */
[----:B------:R0:W5:Y:S02]  /*98a0*/  LDG.E.U8 R22, desc[UR16][R28.64+0x99] ;  /* 0x000099101c167981 */ /* 0x000164000c1e1100 */
.L_x_195:
[----:B------:R-:W-:Y:S05]  /*98b0*/  BSYNC B1 ;  /* 0x0000000000017941 */ /* 0x000fea0003800000 */
.L_x_194:
        /* <DEDUP_REMOVED lines=8> */
[----:B0-----:R-:W-:-:S05]  /*9940*/  F2FP.SATFINITE.E4M3.F32.PACK_AB_MERGE_C R23, RZ, R22, RZ ;  /* 0x00000016ff17723e */ /* 0x001fca00048070ff */
[----:B------:R0:W-:Y:S01]  /*9950*/  @!P3 STG.E.U8 desc[UR16][R24.64+0x99], R23 ;  /* 0x000099171800b986 */ /* 0x0001e2000c101110 */
[----:B------:R-:W-:Y:S05]  /*9960*/  @P4 BRA `(.L_x_197) ;  /* 0x0000000000044947 */ /* 0x000fea0003800000 */
[----:B------:R0:W5:Y:S02]  /*9970*/  LDG.E.U8 R21, desc[UR16][R30.64+0x98] ;  /* 0x000098101e157981 */ /* 0x000164000c1e1100 */
.L_x_197:
[----:B------:R-:W-:Y:S05]  /*9980*/  BSYNC B1 ;  /* 0x0000000000017941 */ /* 0x000fea0003800000 */
.L_x_196:
        /* <DEDUP_REMOVED lines=12> */
.L_x_199:
[----:B------:R-:W-:Y:S05]  /*9a50*/  BSYNC B1 ;  /* 0x0000000000017941 */ /* 0x000fea0003800000 */
.L_x_198:
        /* <DEDUP_REMOVED lines=12> */
.L_x_201:
[----:B------:R-:W-:Y:S05]  /*9b20*/  BSYNC B1 ;  /* 0x0000000000017941 */ /* 0x000fea0003800000 */
.L_x_200:
        /* <DEDUP_REMOVED lines=12> */
.L_x_203:
[----:B------:R-:W-:Y:S05]  /*9bf0*/  BSYNC B1 ;  /* 0x0000000000017941 */ /* 0x000fea0003800000 */
.L_x_202:
        /* <DEDUP_REMOVED lines=12> */
.L_x_205:
[----:B------:R-:W-:Y:S05]  /*9cc0*/  BSYNC B1 ;  /* 0x0000000000017941 */ /* 0x000fea0003800000 */
.L_x_204:
        /* <DEDUP_REMOVED lines=12> */
.L_x_207:
[----:B------:R-:W-:Y:S05]  /*9d90*/  BSYNC B1 ;  /* 0x0000000000017941 */ /* 0x000fea0003800000 */
.L_x_206:
        /* <DEDUP_REMOVED lines=12> */
.L_x_209:
[----:B------:R-:W-:Y:S05]  /*9e60*/  BSYNC B1 ;  /* 0x0000000000017941 */ /* 0x000fea0003800000 */
.L_x_208:
        /* <DEDUP_REMOVED lines=12> */
.L_x_211:
[----:B------:R-:W-:Y:S05]  /*9f30*/  BSYNC B1 ;  /* 0x0000000000017941 */ /* 0x000fea0003800000 */
.L_x_210:
        /* <DEDUP_REMOVED lines=12> */
.L_x_213:
[----:B------:R-:W-:Y:S05]  /*a000*/  BSYNC B1 ;  /* 0x0000000000017941 */ /* 0x000fea0003800000 */
.L_x_212:
        /* <DEDUP_REMOVED lines=12> */
.L_x_215:
[----:B------:R-:W-:Y:S05]  /*a0d0*/  BSYNC B1 ;  /* 0x0000000000017941 */ /* 0x000fea0003800000 */
.L_x_214:
        /* <DEDUP_REMOVED lines=12> */
.L_x_217:
[----:B------:R-:W-:Y:S05]  /*a1a0*/  BSYNC B1 ;  /* 0x0000000000017941 */ /* 0x000fea0003800000 */
.L_x_216:
        /* <DEDUP_REMOVED lines=12> */
.L_x_219:
[----:B------:R-:W-:Y:S05]  /*a270*/  BSYNC B1 ;  /* 0x0000000000017941 */ /* 0x000fea0003800000 */
.L_x_218:
        /* <DEDUP_REMOVED lines=12> */
.L_x_221:
[----:B------:R-:W-:Y:S05]  /*a340*/  BSYNC B1 ;  /* 0x0000000000017941 */ /* 0x000fea0003800000 */
.L_x_220:
        /* <DEDUP_REMOVED lines=12> */
.L_x_223:
[----:B------:R-:W-:Y:S05]  /*a410*/  BSYNC B1 ;  /* 0x0000000000017941 */ /* 0x000fea0003800000 */
.L_x_222:
        /* <DEDUP_REMOVED lines=12> */
.L_x_225:
[----:B------:R-:W-:Y:S05]  /*a4e0*/  BSYNC B1 ;  /* 0x0000000000017941 */ /* 0x000fea0003800000 */
.L_x_224:
        /* <DEDUP_REMOVED lines=12> */
.L_x_227:
[----:B------:R-:W-:Y:S05]  /*a5b0*/  BSYNC B1 ;  /* 0x0000000000017941 */ /* 0x000fea0003800000 */
.L_x_226:
        /* <DEDUP_REMOVED lines=12> */
.L_x_229:
[----:B------:R-:W-:Y:S05]  /*a680*/  BSYNC B1 ;  /* 0x0000000000017941 */ /* 0x000fea0003800000 */
.L_x_228:
        /* <DEDUP_REMOVED lines=12> */
.L_x_231:
[----:B------:R-:W-:Y:S05]  /*a750*/  BSYNC B1 ;  /* 0x0000000000017941 */ /* 0x000fea0003800000 */
.L_x_230:
        /* <DEDUP_REMOVED lines=12> */
.L_x_233:
[----:B------:R-:W-:Y:S05]  /*a820*/  BSYNC B1 ;  /* 0x0000000000017941 */ /* 0x000fea0003800000 */
.L_x_232:
        /* <DEDUP_REMOVED lines=12> */
.L_x_235:
[----:B------:R-:W-:Y:S05]  /*a8f0*/  BSYNC B1 ;  /* 0x0000000000017941 */ /* 0x000fea0003800000 */
.L_x_234:
[----:B-----5:R-:W-:Y:S01]  /*a900*/  LOP3.LUT R2, R2, 0xff, RZ, 0xc0, !PT ;  /* 0x000000ff02027812 */ /* 0x020fe200078ec0ff */
[----:B------:R-:W-:Y:S01]  /*a910*/  BSSY B1, `(.L_x_236) ;  /* 0x000000b000017945 */ /* 0x000fe20003800000 */
[----:B------:R-:W-:Y:S02]  /*a920*/  ISETP.LT.OR P4, PT, R35, 0xc1, !P1 ;  /* 0x000000c12300780c */ /* 0x000fe40004f81670 */
[----:B------:R-:W-:-:S05]  /*a930*/  F2FP.F16.E4M3.UNPACK_B R2, R2 ;  /* 0x00000002ff02723e */ /* 0x000fca00020006ff */
[----:B------:R-:W-:-:S05]  /*a940*/  HADD2.F32 R2, -RZ, R2.H0_H0 ;  /* 0x20000002ff027230 */ /* 0x000fca0000004100 */
[----:B0-----:R-:W-:-:S04]  /*a950*/  FMUL R3, R2, UR19 ;  /* 0x0000001302037c20 */ /* 0x001fc80008400000 */
[----:B------:R-:W-:Y:S01]  /*a960*/  FFMA R3, R0, UR20, R3 ;  /* 0x0000001400037c23 */ /* 0x000fe20008000003 */
[----:B------:R-:W-:-:S04]  /*a970*/  PRMT R0, RZ, 0x7610, R0 ;  /* 0x00007610ff007816 */ /* 0x000fc80000000000 */
[----:B------:R-:W-:-:S05]  /*a980*/  F2FP.SATFINITE.E4M3.F32.PACK_AB_MERGE_C R3, RZ, R3, RZ ;  /* 0x00000003ff03723e */ /* 0x000fca00048070ff */
[----:B------:R0:W-:Y:S01]  /*a990*/  @!P3 STG.E.U8 desc[UR16][R24.64+0xc1], R3 ;  /* 0x0000c1031800b986 */ /* 0x0001e2000c101110 */
[----:B------:R-:W-:Y:S05]  /*a9a0*/  @P4 BRA `(.L_x_237) ;  /* 0x0000000000044947 */ /* 0x000fea0003800000 */
[----:B------:R0:W5:Y:S02]  /*a9b0*/  LDG.E.U8 R0, desc[UR16][R30.64+0xc0] ;  /* 0x0000c0101e007981 */ /* 0x000164000c1e1100 */
.L_x_237:
[----:B------:R-:W-:Y:S05]  /*a9c0*/  BSYNC B1 ;  /* 0x0000000000017941 */ /* 0x000fea0003800000 */
.L_x_236:
[----:B------:R-:W2:Y:S01]  /*a9d0*/  LDL.LU R2, [R1] ;  /* 0x0000000001027983 */ /* 0x000ea20000300800 */
[----:B-----5:R-:W-:Y:S01]  /*a9e0*/  LOP3.LUT R0, R0, 0xff, RZ, 0xc0, !PT ;  /* 0x000000ff00007812 */ /* 0x020fe200078ec0ff */
[----:B------:R-:W-:Y:S01]  /*a9f0*/  BSSY B1, `(.L_x_238) ;  /* 0x000000b000017945 */ /* 0x000fe20003800000 */
[----:B------:R-:W-:Y:S02]  /*aa00*/  ISETP.LT.OR P3, PT, R35, 0xc2, !P1 ;  /* 0x000000c22300780c */ /* 0x000fe40004f61670 */
[----:B------:R-:W-:-:S05]  /*aa10*/  F2FP.F16.E4M3.UNPACK_B R0, R0 ;  /* 0x00000000ff00723e */ /* 0x000fca00020006ff */
[----:B------:R-:W-:-:S05]  /*aa20*/  HADD2.F32 R0, -RZ, R0.H0_H0 ;  /* 0x20000000ff007230 */ /* 0x000fca0000004100 */
[----:B------:R-:W-:-:S04]  /*aa30*/  FMUL R0, R0, UR19 ;  /* 0x0000001300007c20 */ /* 0x000fc80008400000 */
[----:B--2---:R-:W-:-:S05]  /*aa40*/  FFMA R0, R2, UR20, R0 ;  /* 0x0000001402007c23 */ /* 0x004fca0008000000 */
[----:B0-----:R-:W-:Y:S02]  /*aa50*/  F2FP.SATFINITE.E4M3.F32.PACK_AB_MERGE_C R3, RZ, R0, RZ ;  /* 0x00000000ff03723e */ /* 0x001fe400048070ff */
[----:B------:R-:W-:-:S03]  /*aa60*/  PRMT R0, RZ, 0x7610, R0 ;  /* 0x00007610ff007816 */ /* 0x000fc60000000000 */
[----:B------:R0:W-:Y:S01]  /*aa70*/  @!P4 STG.E.U8 desc[UR16][R26.64+0xc0], R3 ;  /* 0x0000c0031a00c986 */ /* 0x0001e2000c101110 */
[----:B------:R-:W-:Y:S05]  /*aa80*/  @P3 BRA `(.L_x_239) ;  /* 0x0000000000043947 */ /* 0x000fea0003800000 */
[----:B------:R2:W5:Y:S02]  /*aa90*/  LDG.E.U8 R0, desc[UR16][R30.64+0xc1] ;  /* 0x0000c1101e007981 */ /* 0x000564000c1e1100 */
.L_x_239:
[----:B------:R-:W-:Y:S05]  /*aaa0*/  BSYNC B1 ;  /* 0x0000000000017941 */ /* 0x000fea0003800000 */
.L_x_238:
[----:B------:R-:W3:Y:S01]  /*aab0*/  LDL.LU R2, [R1+0x4] ;  /* 0x0000040001027983 */ /* 0x000ee20000300800 */
[----:B-----5:R-:W-:Y:S01]  /*aac0*/  LOP3.LUT R0, R0, 0xff, RZ, 0xc0, !PT ;  /* 0x000000ff00007812 */ /* 0x020fe200078ec0ff */
[----:B------:R-:W-:Y:S01]  /*aad0*/  BSSY B1, `(.L_x_240) ;  /* 0x000000b000017945 */ /* 0x000fe20003800000 */
[----:B------:R-:W-:Y:S02]  /*aae0*/  ISETP.LT.OR P4, PT, R35, 0xc9, !P0 ;  /* 0x000000c92300780c */ /* 0x000fe40004781670 */
[----:B------:R-:W-:-:S05]  /*aaf0*/  F2FP.F16.E4M3.UNPACK_B R0, R0 ;  /* 0x00000000ff00723e */ /* 0x000fca00020006ff */
[----:B------:R-:W-:-:S05]  /*ab00*/  HADD2.F32 R0, -RZ, R0.H0_H0 ;  /* 0x20000000ff007230 */ /* 0x000fca0000004100 */
[----:B------:R-:W-:-:S04]  /*ab10*/  FMUL R0, R0, UR19 ;  /* 0x0000001300007c20 */ /* 0x000fc80008400000 */
[----:B---3--:R-:W-:-:S05]  /*ab20*/  FFMA R0, R2, UR20, R0 ;  /* 0x0000001402007c23 */ /* 0x008fca0008000000 */
[----:B0-----:R-:W-:Y:S02]  /*ab30*/  F2FP.SATFINITE.E4M3.F32.PACK_AB_MERGE_C R3, RZ, R0, RZ ;  /* 0x00000000ff03723e */ /* 0x001fe400048070ff */
[----:B------:R-:W-:-:S03]  /*ab40*/  PRMT R0, RZ, 0x7610, R0 ;  /* 0x00007610ff007816 */ /* 0x000fc60000000000 */
[----:B------:R0:W-:Y:S01]  /*ab50*/  @!P3 STG.E.U8 desc[UR16][R26.64+0xc1], R3 ;  /* 0x0000c1031a00b986 */ /* 0x0001e2000c101110 */
[----:B------:R-:W-:Y:S05]  /*ab60*/  @P4 BRA `(.L_x_241) ;  /* 0x0000000000044947 */ /* 0x000fea0003800000 */
[----:B------:R3:W5:Y:S02]  /*ab70*/  LDG.E.U8 R0, desc[UR16][R28.64+0xc8] ;  /* 0x0000c8101c007981 */ /* 0x000764000c1e1100 */
.L_x_241:
[----:B------:R-:W-:Y:S05]  /*ab80*/  BSYNC B1 ;  /* 0x0000000000017941 */ /* 0x000fea0003800000 */
.L_x_240:
[----:B------:R-:W2:Y:S01]  /*ab90*/  LDL.LU R2, [R1+0x8] ;  /* 0x0000080001027983 */ /* 0x000ea20000300800 */
        /* <DEDUP_REMOVED lines=12> */
.L_x_243:
[----:B------:R-:W-:Y:S05]  /*ac60*/  BSYNC B1 ;  /* 0x0000000000017941 */ /* 0x000fea0003800000 */
.L_x_242:
        /* <DEDUP_REMOVED lines=13> */
.L_x_245:
[----:B------:R-:W-:Y:S05]  /*ad40*/  BSYNC B1 ;  /* 0x0000000000017941 */ /* 0x000fea0003800000 */
.L_x_244:
        /* <DEDUP_REMOVED lines=13> */
.L_x_247:
[----:B------:R-:W-:Y:S05]  /*ae20*/  BSYNC B1 ;  /* 0x0000000000017941 */ /* 0x000fea0003800000 */
.L_x_246:
        /* <DEDUP_REMOVED lines=13> */
.L_x_249:
[----:B------:R-:W-:Y:S05]  /*af00*/  BSYNC B1 ;  /* 0x0000000000017941 */ /* 0x000fea0003800000 */
.L_x_248:
        /* <DEDUP_REMOVED lines=13> */
.L_x_251:
[----:B------:R-:W-:Y:S05]  /*afe0*/  BSYNC B1 ;  /* 0x0000000000017941 */ /* 0x000fea0003800000 */
.L_x_250:
        /* <DEDUP_REMOVED lines=13> */
.L_x_253:
[----:B------:R-:W-:Y:S05]  /*b0c0*/  BSYNC B1 ;  /* 0x0000000000017941 */ /* 0x000fea0003800000 */
.L_x_252:
        /* <DEDUP_REMOVED lines=13> */
.L_x_255:
[----:B------:R-:W-:Y:S05]  /*b1a0*/  BSYNC B1 ;  /* 0x0000000000017941 */ /* 0x000fea0003800000 */
.L_x_254:
        /* <DEDUP_REMOVED lines=13> */
.L_x_257:
[----:B------:R-:W-:Y:S05]  /*b280*/  BSYNC B1 ;  /* 0x0000000000017941 */ /* 0x000fea0003800000 */
.L_x_256:
        /* <DEDUP_REMOVED lines=13> */
.L_x_259:
[----:B------:R-:W-:Y:S05]  /*b360*/  BSYNC B1 ;  /* 0x0000000000017941 */ /* 0x000fea0003800000 */
.L_x_258:
        /* <DEDUP_REMOVED lines=13> */
.L_x_261:
[----:B------:R-:W-:Y:S05]  /*b440*/  BSYNC B1 ;  /* 0x0000000000017941 */ /* 0x000fea0003800000 */
.L_x_260:
        /* <DEDUP_REMOVED lines=13> */
.L_x_263:
[----:B------:R-:W-:Y:S05]  /*b520*/  BSYNC B1 ;  /* 0x0000000000017941 */ /* 0x000fea0003800000 */
.L_x_262:
        /* <DEDUP_REMOVED lines=13> */
.L_x_265:
[----:B------:R-:W-:Y:S05]  /*b600*/  BSYNC B1 ;  /* 0x0000000000017941 */ /* 0x000fea0003800000 */
.L_x_264:
        /* <DEDUP_REMOVED lines=13> */
.L_x_267:
[----:B------:R-:W-:Y:S05]  /*b6e0*/  BSYNC B1 ;  /* 0x0000000000017941 */ /* 0x000fea0003800000 */
.L_x_266:
        /* <DEDUP_REMOVED lines=13> */
.L_x_269:
[----:B------:R-:W-:Y:S05]  /*b7c0*/  BSYNC B1 ;  /* 0x0000000000017941 */ /* 0x000fea0003800000 */
.L_x_268:
        /* <DEDUP_REMOVED lines=13> */
.L_x_271:
[----:B------:R-:W-:Y:S05]  /*b8a0*/  BSYNC B1 ;  /* 0x0000000000017941 */ /* 0x000fea0003800000 */
.L_x_270:
        /* <DEDUP_REMOVED lines=13> */
.L_x_273:
[----:B------:R-:W-:Y:S05]  /*b980*/  BSYNC B1 ;  /* 0x0000000000017941 */ /* 0x000fea0003800000 */
.L_x_272:
        /* <DEDUP_REMOVED lines=13> */
.L_x_275:
[----:B------:R-:W-:Y:S05]  /*ba60*/  BSYNC B1 ;  /* 0x0000000000017941 */ /* 0x000fea0003800000 */
.L_x_274:
        /* <DEDUP_REMOVED lines=13> */
.L_x_277:
[----:B------:R-:W-:Y:S05]  /*bb40*/  BSYNC B1 ;  /* 0x0000000000017941 */ /* 0x000fea0003800000 */
.L_x_276:
        /* <DEDUP_REMOVED lines=13> */
.L_x_279:
[----:B------:R-:W-:Y:S05]  /*bc20*/  BSYNC B1 ;  /* 0x0000000000017941 */ /* 0x000fea0003800000 */
.L_x_278:
        /* <DEDUP_REMOVED lines=13> */
.L_x_281:
[----:B------:R-:W-:Y:S05]  /*bd00*/  BSYNC B1 ;  /* 0x0000000000017941 */ /* 0x000fea0003800000 */
.L_x_280:
        /* <DEDUP_REMOVED lines=13> */
.L_x_283:
[----:B------:R-:W-:Y:S05]  /*bde0*/  BSYNC B1 ;  /* 0x0000000000017941 */ /* 0x000fea0003800000 */
.L_x_282:
        /* <DEDUP_REMOVED lines=13> */
.L_x_285:
[----:B------:R-:W-:Y:S05]  /*bec0*/  BSYNC B1 ;  /* 0x0000000000017941 */ /* 0x000fea0003800000 */
.L_x_284:
        /* <DEDUP_REMOVED lines=13> */
.L_x_287:
[----:B------:R-:W-:Y:S05]  /*bfa0*/  BSYNC B1 ;  /* 0x0000000000017941 */ /* 0x000fea0003800000 */
.L_x_286:
        /* <DEDUP_REMOVED lines=13> */
.L_x_289:
[----:B------:R-:W-:Y:S05]  /*c080*/  BSYNC B1 ;  /* 0x0000000000017941 */ /* 0x000fea0003800000 */
.L_x_288:
        /* <DEDUP_REMOVED lines=13> */
.L_x_291:
[----:B------:R-:W-:Y:S05]  /*c160*/  BSYNC B1 ;  /* 0x0000000000017941 */ /* 0x000fea0003800000 */
.L_x_290:
        /* <DEDUP_REMOVED lines=13> */
.L_x_293:
[----:B------:R-:W-:Y:S05]  /*c240*/  BSYNC B1 ;  /* 0x0000000000017941 */ /* 0x000fea0003800000 */
.L_x_292:
        /* <DEDUP_REMOVED lines=13> */
.L_x_295:
[----:B------:R-:W-:Y:S05]  /*c320*/  BSYNC B1 ;  /* 0x0000000000017941 */ /* 0x000fea0003800000 */
.L_x_294:
[----:B------:R-:W-:Y:S05]  /*c330*/  @P1 BRA `(.L_x_296) ;  /* 0x0000002000a41947 */ /* 0x000fea0003800000 */
[----:B------:R-:W2:Y:S01]  /*c340*/  LDL.LU R2, [R1+0x74] ;  /* 0x0000740001027983 */ /* 0x000ea20000300800 */
[----:B-----5:R-:W-:-:S04]  /*c350*/  LOP3.LUT R0, R0, 0xff, RZ, 0xc0, !PT ;  /* 0x000000ff00007812 */ /* 0x020fc800078ec0ff */
[----:B------:R-:W-:-:S05]  /*c360*/  F2FP.F16.E4M3.UNPACK_B R0, R0 ;  /* 0x00000000ff00723e */ /* 0x000fca00020006ff */
[----:B------:R-:W-:-:S05]  /*c370*/  HADD2.F32 R0, -RZ, R0.H0_H0 ;  /* 0x20000000ff007230 */ /* 0x000fca0000004100 */
[----:B------:R-:W-:-:S04]  /*c380*/  FMUL R0, R0, UR19 ;  /* 0x0000001300007c20 */ /* 0x000fc80008400000 */
[----:B--2---:R-:W-:-:S05]  /*c390*/  FFMA R0, R2, UR20, R0 ;  /* 0x0000001402007c23 */ /* 0x004fca0008000000 */
[----:B0-----:R-:W-:-:S05]  /*c3a0*/  F2FP.SATFINITE.E4M3.F32.PACK_AB_MERGE_C R3, RZ, R0, RZ ;  /* 0x00000000ff03723e */ /* 0x001fca00048070ff */
[----:B------:R0:W-:Y:S01]  /*c3b0*/  STG.E.U8 desc[UR16][R26.64+0xf9], R3 ;  /* 0x0000f9031a007986 */ /* 0x0001e2000c101110 */
[----:B------:R-:W-:Y:S05]  /*c3c0*/  BRA `(.L_x_296) ;  /* 0x0000002000807947 */ /* 0x000fea0003800000 */
.L_x_39:
[----:B------:R-:W-:Y:S01]  /*c3d0*/  ISETP.GE.AND P1, PT, R38, 0x1, PT ;  /* 0x000000012600780c */ /* 0x000fe20003f26270 */
[----:B------:R-:W-:Y:S01]  /*c3e0*/  FMUL R226, R226, UR20 ;  /* 0x00000014e2e27c20 */ /* 0x000fe20008400000 */
[----:B------:R-:W2:Y:S01]  /*c3f0*/  LDL.LU R227, [R1+0x10] ;  /* 0x0000100001e37983 */ /* 0x000ea20000300800 */
[----:B------:R-:W-:Y:S01]  /*c400*/  ISETP.GE.AND P0, PT, R38, 0x9, PT ;  /* 0x000000092600780c */ /* 0x000fe20003f06270 */
[----:B------:R-:W-:Y:S01]  /*c410*/  FMUL R225, R225, UR20 ;  /* 0x00000014e1e17c20 */ /* 0x000fe20008400000 */
[C---:B------:R-:W-:Y:S02]  /*c420*/  ISETP.LT.OR P4, PT, R35.reuse, 0x1, !P1 ;  /* 0x000000012300780c */ /* 0x040fe40004f81670 */
[C---:B------:R-:W-:Y:S02]  /*c430*/  ISETP.LT.OR P5, PT, R35.reuse, 0x2, !P1 ;  /* 0x000000022300780c */ /* 0x040fe40004fa1670 */
[----:B------:R-:W-:Y:S02]  /*c440*/  F2FP.SATFINITE.E4M3.F32.PACK_AB_MERGE_C R29, RZ, R226, RZ ;  /* 0x000000e2ff1d723e */ /* 0x000fe400048070ff */
[C---:B------:R-:W-:Y:S01]  /*c450*/  ISETP.LT.OR P3, PT, R35.reuse, 0x1, !P0 ;  /* 0x000000012300780c */ /* 0x040fe20004761670 */
[----:B------:R-:W-:Y:S01]  /*c460*/  FMUL R224, R224, UR20 ;  /* 0x00000014e0e07c20 */ /* 0x000fe20008400000 */
[----:B------:R-:W-:Y:S01]  /*c470*/  ISETP.LT.OR P6, PT, R35, 0xa, !P1 ;  /* 0x0000000a2300780c */ /* 0x000fe20004fc1670 */
[----:B------:R-:W-:Y:S01]  /*c480*/  FMUL R223, R223, UR20 ;  /* 0x00000014dfdf7c20 */ /* 0x000fe20008400000 */
[----:B------:R-:W-:Y:S01]  /*c490*/  F2FP.SATFINITE.E4M3.F32.PACK_AB_MERGE_C R225, RZ, R225, RZ ;  /* 0x000000e1ffe1723e */ /* 0x000fe200048070ff */
[----:B------:R-:W-:Y:S01]  /*c4a0*/  FMUL R221, R221, UR20 ;  /* 0x00000014dddd7c20 */ /* 0x000fe20008400000 */
[----:B------:R-:W-:Y:S01]  /*c4b0*/  FMUL R222, R222, UR20 ;  /* 0x00000014dede7c20 */ /* 0x000fe20008400000 */
[----:B------:R0:W-:Y:S01]  /*c4c0*/  @!P4 STG.E.U8 desc[UR16][R24.64], R29 ;  /* 0x0000001d1800c986 */ /* 0x0001e2000c101110 */
[----:B------:R-:W-:-:S02]  /*c4d0*/  ISETP.LT.OR P4, PT, R35, 0x2, !P0 ;  /* 0x000000022300780c */ /* 0x000fc40004781670 */
[----:B------:R-:W-:Y:S01]  /*c4e0*/  F2FP.SATFINITE.E4M3.F32.PACK_AB_MERGE_C R31, RZ, R224, RZ ;  /* 0x000000e0ff1f723e */ /* 0x000fe200048070ff */
[----:B------:R3:W-:Y:S01]  /*c4f0*/  @!P5 STG.E.U8 desc[UR16][R24.64+0x1], R225 ;  /* 0x000001e11800d986 */ /* 0x0007e2000c101110 */
[C---:B------:R-:W-:Y:S02]  /*c500*/  ISETP.LT.OR P5, PT, R35.reuse, 0x9, !P1 ;  /* 0x000000092300780c */ /* 0x040fe40004fa1670 */
[----:B------:R-:W-:Y:S01]  /*c510*/  F2FP.SATFINITE.E4M3.F32.PACK_AB_MERGE_C R223, RZ, R223, RZ ;  /* 0x000000dfffdf723e */ /* 0x000fe200048070ff */
[----:B------:R-:W-:Y:S01]  /*c520*/  FMUL R220, R220, UR20 ;  /* 0x00000014dcdc7c20 */ /* 0x000fe20008400000 */
[----:B------:R-:W-:Y:S01]  /*c530*/  F2FP.SATFINITE.E4M3.F32.PACK_AB_MERGE_C R221, RZ, R221, RZ ;  /* 0x000000ddffdd723e */ /* 0x000fe200048070ff */
[----:B------:R-:W-:Y:S01]  /*c540*/  @!P3 STG.E.U8 desc[UR16][R26.64], R31 ;  /* 0x0000001f1a00b986 */ /* 0x000fe2000c101110 */
[----:B------:R-:W-:-:S03]  /*c550*/  ISETP.LT.OR P3, PT, R35, 0x9, !P0 ;  /* 0x000000092300780c */ /* 0x000fc60004761670 */
[----:B------:R-:W-:Y:S01]  /*c560*/  @!P4 STG.E.U8 desc[UR16][R26.64+0x1], R223 ;  /* 0x000001df1a00c986 */ /* 0x000fe2000c101110 */
[----:B------:R-:W-:-:S03]  /*c570*/  ISETP.LT.OR P4, PT, R35, 0xa, !P0 ;  /* 0x0000000a2300780c */ /* 0x000fc60004781670 */
[----:B------:R-:W-:Y:S01]  /*c580*/  @!P6 STG.E.U8 desc[UR16][R24.64+0x9], R221 ;  /* 0x000009dd1800e986 */ /* 0x000fe2000c101110 */
[----:B------:R-:W-:Y:S01]  /*c590*/  ISETP.LT.OR P6, PT, R35, 0x12, !P1 ;  /* 0x000000122300780c */ /* 0x000fe20004fc1670 */
[----:B------:R-:W-:Y:S01]  /*c5a0*/  FMUL R219, R219, UR20 ;  /* 0x00000014dbdb7c20 */ /* 0x000fe20008400000 */
[----:B0-----:R-:W-:Y:S01]  /*c5b0*/  F2FP.SATFINITE.E4M3.F32.PACK_AB_MERGE_C R29, RZ, R222, RZ ;  /* 0x000000deff1d723e */ /* 0x001fe200048070ff */
[----:B------:R-:W-:Y:S01]  /*c5c0*/  FMUL R217, R217, UR20 ;  /* 0x00000014d9d97c20 */ /* 0x000fe20008400000 */
[----:B------:R-:W4:Y:S01]  /*c5d0*/  LDL.LU R226, [R1+0xc] ;  /* 0x00000c0001e27983 */ /* 0x000f220000300800 */
[----:B------:R-:W-:Y:S02]  /*c5e0*/  F2FP.SATFINITE.E4M3.F32.PACK_AB_MERGE_C R33, RZ, R220, RZ ;  /* 0x000000dcff21723e */ /* 0x000fe400048070ff */
[----:B------:R-:W-:Y:S01]  /*c5f0*/  F2FP.SATFINITE.E4M3.F32.PACK_AB_MERGE_C R219, RZ, R219, RZ ;  /* 0x000000dbffdb723e */ /* 0x000fe200048070ff */
[----:B------:R0:W-:Y:S01]  /*c600*/  @!P5 STG.E.U8 desc[UR16][R24.64+0x8], R29 ;  /* 0x0000081d1800d986 */ /* 0x0001e2000c101110 */
[----:B------:R-:W-:-:S02]  /*c610*/  ISETP.LT.OR P5, PT, R35, 0x11, !P1 ;  /* 0x000000112300780c */ /* 0x000fc40004fa1670 */
[----:B------:R-:W-:Y:S01]  /*c620*/  F2FP.SATFINITE.E4M3.F32.PACK_AB_MERGE_C R217, RZ, R217, RZ ;  /* 0x000000d9ffd9723e */ /* 0x000fe200048070ff */
[----:B---3--:R-:W3:Y:S01]  /*c630*/  LDL.LU R225, [R1+0x8] ;  /* 0x0000080001e17983 */ /* 0x008ee20000300800 */
[----:B------:R-:W-:-:S03]  /*c640*/  FMUL R218, R218, UR20 ;  /* 0x00000014dada7c20 */ /* 0x000fc60008400000 */
[----:B------:R-:W4:Y:S04]  /*c650*/  LDL.LU R224, [R1+0x4] ;  /* 0x0000040001e07983 */ /* 0x000f280000300800 */
[----:B------:R-:W3:Y:S01]  /*c660*/  LDL.LU R222, [R1] ;  /* 0x0000000001de7983 */ /* 0x000ee20000300800 */
[----:B0-----:R-:W-:Y:S01]  /*c670*/  F2FP.SATFINITE.E4M3.F32.PACK_AB_MERGE_C R29, RZ, R218, RZ ;  /* 0x000000daff1d723e */ /* 0x001fe200048070ff */
[----:B------:R-:W-:Y:S01]  /*c680*/  FMUL R216, R216, UR20 ;  /* 0x00000014d8d87c20 */ /* 0x000fe20008400000 */
[----:B------:R-:W-:Y:S01]  /*c690*/  FMUL R215, R215, UR20 ;  /* 0x00000014d7d77c20 */ /* 0x000fe20008400000 */
[----:B------:R0:W-:Y:S01]  /*c6a0*/  @!P3 STG.E.U8 desc[UR16][R26.64+0x8], R33 ;  /* 0x000008211a00b986 */ /* 0x0001e2000c101110 */
[----:B------:R-:W-:Y:S01]  /*c6b0*/  ISETP.LT.OR P3, PT, R35, 0x11, !P0 ;  /* 0x000000112300780c */ /* 0x000fe20004761670 */
[----:B------:R-:W-:Y:S01]  /*c6c0*/  FMUL R213, R213, UR20 ;  /* 0x00000014d5d57c20 */ /* 0x000fe20008400000 */
[----:B------:R-:W-:Y:S01]  /*c6d0*/  F2FP.SATFINITE.E4M3.F32.PACK_AB_MERGE_C R31, RZ, R216, RZ ;  /* 0x000000d8ff1f723e */ /* 0x000fe200048070ff */
[----:B------:R-:W-:Y:S01]  /*c6e0*/  @!P4 STG.E.U8 desc[UR16][R26.64+0x9], R219 ;  /* 0x000009db1a00c986 */ /* 0x000fe2000c101110 */
[C---:B------:R-:W-:Y:S01]  /*c6f0*/  ISETP.LT.OR P4, PT, R35.reuse, 0x12, !P0 ;  /* 0x000000122300780c */ /* 0x040fe20004781670 */
[----:B------:R-:W-:Y:S01]  /*c700*/  FMUL R214, R214, UR20 ;  /* 0x00000014d6d67c20 */ /* 0x000fe20008400000 */
[----:B------:R-:W-:Y:S01]  /*c710*/  F2FP.SATFINITE.E4M3.F32.PACK_AB_MERGE_C R215, RZ, R215, RZ ;  /* 0x000000d7ffd7723e */ /* 0x000fe200048070ff */
[----:B------:R-:W-:Y:S01]  /*c720*/  @!P6 STG.E.U8 desc[UR16][R24.64+0x11], R217 ;  /* 0x000011d91800e986 */ /* 0x000fe2000c101110 */
[C---:B------:R-:W-:Y:S01]  /*c730*/  ISETP.LT.OR P6, PT, R35.reuse, 0x1a, !P1 ;  /* 0x0000001a2300780c */ /* 0x040fe20004fc1670 */
[----:B------:R-:W-:Y:S01]  /*c740*/  FMUL R212, R212, UR20 ;  /* 0x00000014d4d47c20 */ /* 0x000fe20008400000 */
[----:B------:R-:W-:Y:S01]  /*c750*/  F2FP.SATFINITE.E4M3.F32.PACK_AB_MERGE_C R213, RZ, R213, RZ ;  /* 0x000000d5ffd5723e */ /* 0x000fe200048070ff */
[----:B------:R1:W-:Y:S01]  /*c760*/  @!P5 STG.E.U8 desc[UR16][R24.64+0x10], R29 ;  /* 0x0000101d1800d986 */ /* 0x0003e2000c101110 */
[----:B------:R-:W-:Y:S01]  /*c770*/  ISETP.LT.OR P5, PT, R35, 0x19, !P1 ;  /* 0x000000192300780c */ /* 0x000fe20004fa1670 */
[----:B------:R-:W-:Y:S01]  /*c780*/  FMUL R211, R211, UR20 ;  /* 0x00000014d3d37c20 */ /* 0x000fe20008400000 */
[----:B------:R-:W-:Y:S01]  /*c790*/  FMUL R209, R209, UR20 ;  /* 0x00000014d1d17c20 */ /* 0x000fe20008400000 */
[----:B------:R1:W-:Y:S01]  /*c7a0*/  @!P3 STG.E.U8 desc[UR16][R26.64+0x10], R31 ;  /* 0x0000101f1a00b986 */ /* 0x0003e2000c101110 */
[C---:B------:R-:W-:Y:S01]  /*c7b0*/  ISETP.LT.OR P3, PT, R35.reuse, 0x19, !P0 ;  /* 0x000000192300780c */ /* 0x040fe20004761670 */
[----:B------:R-:W-:Y:S01]  /*c7c0*/  FMUL R210, R210, UR20 ;  /* 0x00000014d2d27c20 */ /* 0x000fe20008400000 */
[----:B0-----:R-:W-:Y:S01]  /*c7d0*/  F2FP.SATFINITE.E4M3.F32.PACK_AB_MERGE_C R33, RZ, R212, RZ ;  /* 0x000000d4ff21723e */ /* 0x001fe200048070ff */
[----:B------:R-:W-:Y:S01]  /*c7e0*/  @!P4 STG.E.U8 desc[UR16][R26.64+0x11], R215 ;  /* 0x000011d71a00c986 */ /* 0x000fe2000c101110 */
[C---:B------:R-:W-:Y:S01]  /*c7f0*/  ISETP.LT.OR P4, PT, R35.reuse, 0x1a, !P0 ;  /* 0x0000001a2300780c */ /* 0x040fe20004781670 */
[----:B------:R-:W-:Y:S01]  /*c800*/  FMUL R208, R208, UR20 ;  /* 0x00000014d0d07c20 */ /* 0x000fe20008400000 */
[----:B------:R-:W-:Y:S01]  /*c810*/  F2FP.SATFINITE.E4M3.F32.PACK_AB_MERGE_C R211, RZ, R211, RZ ;  /* 0x000000d3ffd3723e */ /* 0x000fe200048070ff */
[----:B------:R-:W-:Y:S01]  /*c820*/  @!P6 STG.E.U8 desc[UR16][R24.64+0x19], R213 ;  /* 0x000019d51800e986 */ /* 0x000fe2000c101110 */
[----:B------:R-:W-:Y:S01]  /*c830*/  ISETP.LT.OR P6, PT, R35, 0x22, !P1 ;  /* 0x000000222300780c */ /* 0x000fe20004fc1670 */
[----:B------:R-:W-:Y:S01]  /*c840*/  FMUL R207, R207, UR20 ;  /* 0x00000014cfcf7c20 */ /* 0x000fe20008400000 */
[----:B-1----:R-:W-:Y:S01]  /*c850*/  F2FP.SATFINITE.E4M3.F32.PACK_AB_MERGE_C R29, RZ, R214, RZ ;  /* 0x000000d6ff1d723e */ /* 0x002fe200048070ff */
[----:B------:R-:W-:Y:S01]  /*c860*/  FMUL R205, R205, UR20 ;  /* 0x00000014cdcd7c20 */ /* 0x000fe20008400000 */
[----:B------:R-:W-:Y:S01]  /*c870*/  F2FP.SATFINITE.E4M3.F32.PACK_AB_MERGE_C R209, RZ, R209, RZ ;  /* 0x000000d1ffd1723e */ /* 0x000fe200048070ff */
[----:B------:R-:W-:Y:S01]  /*c880*/  FMUL R206, R206, UR20 ;  /* 0x00000014cece7c20 */ /* 0x000fe20008400000 */
[----:B------:R-:W-:Y:S01]  /*c890*/  F2FP.SATFINITE.E4M3.F32.PACK_AB_MERGE_C R31, RZ, R208, RZ ;  /* 0x000000d0ff1f723e */ /* 0x000fe200048070ff */
[----:B------:R0:W-:Y:S01]  /*c8a0*/  @!P5 STG.E.U8 desc[UR16][R24.64+0x18], R29 ;  /* 0x0000181d1800d986 */ /* 0x0001e2000c101110 */
[C---:B------:R-:W-:Y:S01]  /*c8b0*/  ISETP.LT.OR P5, PT, R35.reuse, 0x21, !P1 ;  /* 0x000000212300780c */ /* 0x040fe20004fa1670 */
[----:B------:R-:W-:Y:S01]  /*c8c0*/  FMUL R204, R204, UR20 ;  /* 0x00000014cccc7c20 */ /* 0x000fe20008400000 */
[----:B------:R-:W-:Y:S01]  /*c8d0*/  F2FP.SATFINITE.E4M3.F32.PACK_AB_MERGE_C R207, RZ, R207, RZ ;  /* 0x000000cfffcf723e */ /* 0x000fe200048070ff */
[----:B------:R1:W-:Y:S01]  /*c8e0*/  @!P3 STG.E.U8 desc[UR16][R26.64+0x18], R33 ;  /* 0x000018211a00b986 */ /* 0x0003e2000c101110 */
[----:B------:R-:W-:Y:S01]  /*c8f0*/  ISETP.LT.OR P3, PT, R35, 0x21, !P0 ;  /* 0x000000212300780c */ /* 0x000fe20004761670 */
[----:B------:R-:W-:Y:S01]  /*c900*/  FMUL R203, R203, UR20 ;  /* 0x00000014cbcb7c20 */ /* 0x000fe20008400000 */
[----:B------:R-:W-:Y:S01]  /*c910*/  F2FP.SATFINITE.E4M3.F32.PACK_AB_MERGE_C R205, RZ, R205, RZ ;  /* 0x000000cdffcd723e */ /* 0x000fe200048070ff */
[----:B------:R-:W-:Y:S01]  /*c920*/  @!P4 STG.E.U8 desc[UR16][R26.64+0x19], R211 ;  /* 0x000019d31a00c986 */ /* 0x000fe2000c101110 */
[----:B------:R-:W-:Y:S01]  /*c930*/  ISETP.LT.OR P4, PT, R35, 0x22, !P0 ;  /* 0x000000222300780c */ /* 0x000fe20004781670 */
[----:B------:R-:W-:Y:S01]  /*c940*/  FMUL R201, R201, UR20 ;  /* 0x00000014c9c97c20 */ /* 0x000fe20008400000 */
[----:B------:R-:W-:Y:S01]  /*c950*/  F2FP.SATFINITE.E4M3.F32.PACK_AB_MERGE_C R203, RZ, R203, RZ ;  /* 0x000000cbffcb723e */ /* 0x000fe200048070ff */
[----:B------:R-:W-:Y:S01]  /*c960*/  @!P6 STG.E.U8 desc[UR16][R24.64+0x21], R209 ;  /* 0x000021d11800e986 */ /* 0x000fe2000c101110 */
[----:B------:R-:W-:Y:S01]  /*c970*/  ISETP.LT.OR P6, PT, R35, 0x2a, !P1 ;  /* 0x0000002a2300780c */ /* 0x000fe20004fc1670 */
[----:B------:R-:W-:Y:S01]  /*c980*/  FMUL R202, R202, UR20 ;  /* 0x00000014caca7c20 */ /* 0x000fe20008400000 */
[----:B0-----:R-:W-:Y:S01]  /*c990*/  F2FP.SATFINITE.E4M3.F32.PACK_AB_MERGE_C R29, RZ, R210, RZ ;  /* 0x000000d2ff1d723e */ /* 0x001fe200048070ff */
[----:B------:R-:W-:Y:S01]  /*c9a0*/  FMUL R200, R200, UR20 ;  /* 0x00000014c8c87c20 */ /* 0x000fe20008400000 */
[----:B-1----:R-:W-:Y:S01]  /*c9b0*/  F2FP.SATFINITE.E4M3.F32.PACK_AB_MERGE_C R33, RZ, R204, RZ ;  /* 0x000000ccff21723e */ /* 0x002fe200048070ff */
[----:B------:R-:W-:Y:S01]  /*c9c0*/  FMUL R199, R199, UR20 ;  /* 0x00000014c7c77c20 */ /* 0x000fe20008400000 */
[----:B------:R-:W-:Y:S01]  /*c9d0*/  F2FP.SATFINITE.E4M3.F32.PACK_AB_MERGE_C R201, RZ, R201, RZ ;  /* 0x000000c9ffc9723e */ /* 0x000fe200048070ff */
[----:B------:R0:W-:Y:S01]  /*c9e0*/  @!P5 STG.E.U8 desc[UR16][R24.64+0x20], R29 ;  /* 0x0000201d1800d986 */ /* 0x0001e2000c101110 */
[----:B------:R-:W-:Y:S01]  /*c9f0*/  ISETP.LT.OR P5, PT, R35, 0x29, !P1 ;  /* 0x000000292300780c */ /* 0x000fe20004fa1670 */
[----:B------:R-:W-:Y:S01]  /*ca00*/  FMUL R197, R197, UR20 ;  /* 0x00000014c5c57c20 */ /* 0x000fe20008400000 */
[----:B------:R-:W-:Y:S01]  /*ca10*/  F2FP.SATFINITE.E4M3.F32.PACK_AB_MERGE_C R199, RZ, R199, RZ ;  /* 0x000000c7ffc7723e */ /* 0x000fe200048070ff */
[----:B------:R1:W-:Y:S01]  /*ca20*/  @!P3 STG.E.U8 desc[UR16][R26.64+0x20], R31 ;  /* 0x0000201f1a00b986 */ /* 0x0003e2000c101110 */
[C---:B------:R-:W-:Y:S01]  /*ca30*/  ISETP.LT.OR P3, PT, R35.reuse, 0x29, !P0 ;  /* 0x000000292300780c */ /* 0x040fe20004761670 */
[----:B------:R-:W-:Y:S01]  /*ca40*/  FMUL R198, R198, UR20 ;  /* 0x00000014c6c67c20 */ /* 0x000fe20008400000 */
[----:B------:R-:W-:Y:S01]  /*ca50*/  F2FP.SATFINITE.E4M3.F32.PACK_AB_MERGE_C R197, RZ, R197, RZ ;  /* 0x000000c5ffc5723e */ /* 0x000fe200048070ff */
[----:B------:R-:W-:Y:S01]  /*ca60*/  @!P4 STG.E.U8 desc[UR16][R26.64+0x21], R207 ;  /* 0x000021cf1a00c986 */ /* 0x000fe2000c101110 */
[----:B------:R-:W-:Y:S01]  /*ca70*/  ISETP.LT.OR P4, PT, R35, 0x2a, !P0 ;  /* 0x0000002a2300780c */ /* 0x000fe20004781670 */
[----:B------:R-:W-:Y:S01]  /*ca80*/  FMUL R196, R196, UR20 ;  /* 0x00000014c4c47c20 */ /* 0x000fe20008400000 */
[----:B------:R-:W-:Y:S01]  /*ca90*/  FMUL R195, R195, UR20 ;  /* 0x00000014c3c37c20 */ /* 0x000fe20008400000 */
        /* <DEDUP_REMOVED lines=27> */
[----:B------:R-:W-:Y:S01]  /*cc50*/  FMUL R186, R186, UR20 ;  /* 0x00000014baba7c20 */ /* 0x000fe20008400000 */
        /* <DEDUP_REMOVED lines=156> */
[----:B-----5:R-:W-:Y:S01]  /*d620*/  FMUL R0, R0, UR20 ;  /* 0x0000001400007c20 */ /* 0x020fe20008400000 */
[----:B-1----:R-:W-:Y:S01]  /*d630*/  F2FP.SATFINITE.E4M3.F32.PACK_AB_MERGE_C R33, RZ, R164, RZ ;  /* 0x000000a4ff21723e */ /* 0x002fe200048070ff */
        /* <DEDUP_REMOVED lines=9> */
[----:B------:R-:W-:Y:S01]  /*d6d0*/  FMUL R4, R4, UR20 ;  /* 0x0000001404047c20 */ /* 0x000fe20008400000 */
[----:B------:R-:W-:Y:S01]  /*d6e0*/  @!P4 STG.E.U8 desc[UR16][R26.64+0x71], R167 ;  /* 0x000071a71a00c986 */ /* 0x000fe2000c101110 */
[----:B------:R-:W-:-:S03]  /*d6f0*/  ISETP.LT.OR P4, PT, R35, 0x7a, !P0 ;  /* 0x0000007a2300780c */ /* 0x000fc60004781670 */
[----:B------:R-:W-:Y:S01]  /*d700*/  @!P6 STG.E.U8 desc[UR16][R24.64+0x79], R165 ;  /* 0x000079a51800e986 */ /* 0x000fe2000c101110 */
[----:B------:R-:W-:Y:S02]  /*d710*/  ISETP.LT.OR P6, PT, R35, 0x82, !P1 ;  /* 0x000000822300780c */ /* 0x000fe40004fc1670 */
[----:B0-----:R-:W-:Y:S01]  /*d720*/  F2FP.SATFINITE.E4M3.F32.PACK_AB_MERGE_C R29, RZ, R166, RZ ;  /* 0x000000a6ff1d723e */ /* 0x001fe200048070ff */
[----:B------:R-:W4:Y:S01]  /*d730*/  LDL.LU R220, [R1+0x14] ;  /* 0x0000140001dc7983 */ /* 0x000f220000300800 */
[----:B-1----:R-:W-:-:S03]  /*d740*/  F2FP.SATFINITE.E4M3.F32.PACK_AB_MERGE_C R31, RZ, R160, RZ ;  /* 0x000000a0ff1f723e */ /* 0x002fc600048070ff */
[----:B------:R0:W-:Y:S01]  /*d750*/  @!P5 STG.E.U8 desc[UR16][R24.64+0x78], R29 ;  /* 0x0000781d1800d986 */ /* 0x0001e2000c101110 */
[----:B------:R-:W-:-:S03]  /*d760*/  ISETP.LT.OR P5, PT, R35, 0x81, !P1 ;  /* 0x000000812300780c */ /* 0x000fc60004fa1670 */
[----:B------:R1:W-:Y:S01]  /*d770*/  @!P3 STG.E.U8 desc[UR16][R26.64+0x78], R33 ;  /* 0x000078211a00b986 */ /* 0x0003e2000c101110 */
[----:B------:R-:W-:-:S03]  /*d780*/  ISETP.LT.OR P3, PT, R35, 0x81, !P0 ;  /* 0x000000812300780c */ /* 0x000fc60004761670 */
        /* <DEDUP_REMOVED lines=26> */
[----:B0-----:R-:W-:Y:S02]  /*d930*/  F2FP.SATFINITE.E4M3.F32.PACK_AB_MERGE_C R29, RZ, R154, RZ ;  /* 0x0000009aff1d723e */ /* 0x001fe400048070ff */
[----:B-1----:R-:W-:-:S03]  /*d940*/  F2FP.SATFINITE.E4M3.F32.PACK_AB_MERGE_C R33, RZ, R20, RZ ;  /* 0x00000014ff21723e */ /* 0x002fc600048070ff */
[----:B------:R0:W-:Y:S01]  /*d950*/  @!P5 STG.E.U8 desc[UR16][R24.64+0x90], R29 ;  /* 0x0000901d1800d986 */ /* 0x0001e2000c101110 */
[----:B------:R-:W-:-:S03]  /*d960*/  ISETP.LT.OR P5, PT, R35, 0x99, !P1 ;  /* 0x000000992300780c */ /* 0x000fc60004fa1670 */
[----:B------:R-:W-:Y:S01]  /*d970*/  @!P3 STG.E.U8 desc[UR16][R26.64+0x90], R31 ;  /* 0x0000901f1a00b986 */ /* 0x000fe2000c101110 */
[----:B------:R-:W-:-:S03]  /*d980*/  ISETP.LT.OR P3, PT, R35, 0x99, !P0 ;  /* 0x000000992300780c */ /* 0x000fc60004761670 */
[----:B------:R1:W-:Y:S01]  /*d990*/  @!P4 STG.E.U8 desc[UR16][R26.64+0x91], R23 ;  /* 0x000091171a00c986 */ /* 0x0003e2000c101110 */
[----:B------:R-:W-:-:S03]  /*d9a0*/  ISETP.LT.OR P4, PT, R35, 0x9a, !P0 ;  /* 0x0000009a2300780c */ /* 0x000fc60004781670 */
[----:B------:R2:W-:Y:S01]  /*d9b0*/  @!P6 STG.E.U8 desc[UR16][R24.64+0x99], R21 ;  /* 0x000099151800e986 */ /* 0x0005e2000c101110 */
[----:B------:R-:W-:Y:S02]  /*d9c0*/  ISETP.LT.OR P6, PT, R35, 0xa2, !P1 ;  /* 0x000000a22300780c */ /* 0x000fe40004fc1670 */
[----:B0-----:R-:W-:-:S05]  /*d9d0*/  F2FP.SATFINITE.E4M3.F32.PACK_AB_MERGE_C R29, RZ, R22, RZ ;  /* 0x00000016ff1d723e */ /* 0x001fca00048070ff */
[----:B------:R-:W-:Y:S01]  /*d9e0*/  @!P5 STG.E.U8 desc[UR16][R24.64+0x98], R29 ;  /* 0x0000981d1800d986 */ /* 0x000fe2000c101110 */
[C---:B------:R-:W-:Y:S02]  /*d9f0*/  ISETP.LT.OR P5, PT, R35.reuse, 0xa1, !P1 ;  /* 0x000000a12300780c */ /* 0x040fe40004fa1670 */
[----:B-1----:R-:W-:Y:S01]  /*da00*/  F2FP.SATFINITE.E4M3.F32.PACK_AB_MERGE_C R23, RZ, R18, RZ ;  /* 0x00000012ff17723e */ /* 0x002fe200048070ff */
[----:B------:R-:W-:Y:S01]  /*da10*/  @!P3 STG.E.U8 desc[UR16][R26.64+0x98], R33 ;  /* 0x000098211a00b986 */ /* 0x000fe2000c101110 */
[C---:B------:R-:W-:Y:S02]  /*da20*/  ISETP.LT.OR P3, PT, R35.reuse, 0xa1, !P0 ;  /* 0x000000a12300780c */ /* 0x040fe40004761670 */
[----:B--2---:R-:W-:Y:S01]  /*da30*/  F2FP.SATFINITE.E4M3.F32.PACK_AB_MERGE_C R21, RZ, R16, RZ ;  /* 0x00000010ff15723e */ /* 0x004fe200048070ff */
[----:B------:R0:W-:Y:S01]  /*da40*/  @!P4 STG.E.U8 desc[UR16][R26.64+0x99], R19 ;  /* 0x000099131a00c986 */ /* 0x0001e2000c101110 */
[----:B------:R-:W-:-:S03]  /*da50*/  ISETP.LT.OR P4, PT, R35, 0xa2, !P0 ;  /* 0x000000a22300780c */ /* 0x000fc60004781670 */
[----:B------:R1:W-:Y:S01]  /*da60*/  @!P6 STG.E.U8 desc[UR16][R24.64+0xa1], R17 ;  /* 0x0000a1111800e986 */ /* 0x0003e2000c101110 */
[----:B------:R-:W-:-:S03]  /*da70*/  ISETP.LT.OR P6, PT, R35, 0xaa, !P1 ;  /* 0x000000aa2300780c */ /* 0x000fc60004fc1670 */
[----:B------:R-:W-:Y:S01]  /*da80*/  @!P5 STG.E.U8 desc[UR16][R24.64+0xa0], R23 ;  /* 0x0000a0171800d986 */ /* 0x000fe2000c101110 */
[----:B------:R-:W-:-:S03]  /*da90*/  ISETP.LT.OR P5, PT, R35, 0xa9, !P1 ;  /* 0x000000a92300780c */ /* 0x000fc60004fa1670 */
[----:B------:R-:W-:Y:S01]  /*daa0*/  @!P3 STG.E.U8 desc[UR16][R26.64+0xa0], R21 ;  /* 0x0000a0151a00b986 */ /* 0x000fe2000c101110 */
[C---:B------:R-:W-:Y:S02]  /*dab0*/  ISETP.LT.OR P3, PT, R35.reuse, 0xa9, !P0 ;  /* 0x000000a92300780c */ /* 0x040fe40004761670 */
[----:B0-----:R-:W-:Y:S01]  /*dac0*/  F2FP.SATFINITE.E4M3.F32.PACK_AB_MERGE_C R19, RZ, R14, RZ ;  /* 0x0000000eff13723e */ /* 0x001fe200048070ff */
[----:B------:R0:W-:Y:S01]  /*dad0*/  @!P4 STG.E.U8 desc[UR16][R26.64+0xa1], R15 ;  /* 0x0000a10f1a00c986 */ /* 0x0001e2000c101110 */
[C---:B------:R-:W-:Y:S02]  /*dae0*/  ISETP.LT.OR P4, PT, R35.reuse, 0xaa, !P0 ;  /* 0x000000aa2300780c */ /* 0x040fe40004781670 */
[----:B-1----:R-:W-:Y:S01]  /*daf0*/  F2FP.SATFINITE.E4M3.F32.PACK_AB_MERGE_C R17, RZ, R12, RZ ;  /* 0x0000000cff11723e */ /* 0x002fe200048070ff */
        /* <DEDUP_REMOVED lines=15> */
[----:B0-----:R-:W-:Y:S02]  /*dbf0*/  F2FP.SATFINITE.E4M3.F32.PACK_AB_MERGE_C R11, RZ, R6, RZ ;  /* 0x00000006ff0b723e */ /* 0x001fe400048070ff */
[C---:B------:R-:W-:Y:S01]  /*dc00*/  ISETP.LT.OR P3, PT, R35.reuse, 0xb9, !P0 ;  /* 0x000000b92300780c */ /* 0x040fe20004761670 */
[----:B------:R0:W-:Y:S01]  /*dc10*/  @!P4 STG.E.U8 desc[UR16][R26.64+0xb1], R7 ;  /* 0x0000b1071a00c986 */ /* 0x0001e2000c101110 */
[----:B-1----:R-:W-:Y:S02]  /*dc20*/  F2FP.SATFINITE.E4M3.F32.PACK_AB_MERGE_C R9, RZ, R4, RZ ;  /* 0x00000004ff09723e */ /* 0x002fe400048070ff */
[----:B------:R-:W-:Y:S01]  /*dc30*/  ISETP.LT.OR P4, PT, R35, 0xba, !P0 ;  /* 0x000000ba2300780c */ /* 0x000fe20004781670 */
[----:B------:R1:W-:Y:S04]  /*dc40*/  @!P6 STG.E.U8 desc[UR16][R24.64+0xb9], R5 ;  /* 0x0000b9051800e986 */ /* 0x0003e8000c101110 */
[----:B------:R2:W-:Y:S01]  /*dc50*/  @!P5 STG.E.U8 desc[UR16][R24.64+0xb8], R11 ;  /* 0x0000b80b1800d986 */ /* 0x0005e2000c101110 */
[----:B------:R-:W-:Y:S01]  /*dc60*/  FMUL R4, R227, UR20 ;  /* 0x00000014e3047c20 */ /* 0x000fe20008400000 */
[----:B------:R-:W-:-:S02]  /*dc70*/  ISETP.LT.OR P5, PT, R35, 0xc1, !P1 ;  /* 0x000000c12300780c */ /* 0x000fc40004fa1670 */
[----:B0-----:R-:W-:Y:S02]  /*dc80*/  F2FP.SATFINITE.E4M3.F32.PACK_AB_MERGE_C R7, RZ, R3, RZ ;  /* 0x00000003ff07723e */ /* 0x001fe400048070ff */
[----:B-1----:R-:W-:Y:S01]  /*dc90*/  F2FP.SATFINITE.E4M3.F32.PACK_AB_MERGE_C R5, RZ, R0, RZ ;  /* 0x00000000ff05723e */ /* 0x002fe200048070ff */
[----:B---3--:R-:W-:Y:S01]  /*dca0*/  FMUL R0, R222, UR20 ;  /* 0x00000014de007c20 */ /* 0x008fe20008400000 */
[----:B------:R-:W-:Y:S01]  /*dcb0*/  ISETP.LT.OR P6, PT, R35, 0xc2, !P1 ;  /* 0x000000c22300780c */ /* 0x000fe20004fc1670 */
[----:B------:R-:W3:Y:S01]  /*dcc0*/  LDL.LU R222, [R1+0x20] ;  /* 0x0000200001de7983 */ /* 0x000ee20000300800 */
[----:B--2---:R-:W-:Y:S02]  /*dcd0*/  F2FP.SATFINITE.E4M3.F32.PACK_AB_MERGE_C R11, RZ, R2, RZ ;  /* 0x00000002ff0b723e */ /* 0x004fe400048070ff */
[----:B------:R-:W-:Y:S01]  /*dce0*/  F2FP.SATFINITE.E4M3.F32.PACK_AB_MERGE_C R13, RZ, R0, RZ ;  /* 0x00000000ff0d723e */ /* 0x000fe200048070ff */
[----:B----4-:R-:W-:Y:S01]  /*dcf0*/  FMUL R0, R224, UR20 ;  /* 0x00000014e0007c20 */ /* 0x010fe20008400000 */
[----:B------:R-:W-:Y:S01]  /*dd00*/  FMUL R2, R225, UR20 ;  /* 0x00000014e1027c20 */ /* 0x000fe20008400000 */
[----:B------:R-:W2:Y:S04]  /*dd10*/  LDL.LU R224, [R1+0x24] ;  /* 0x0000240001e07983 */ /* 0x000ea80000300800 */
[----:B------:R-:W4:Y:S01]  /*dd20*/  LDL.LU R225, [R1+0x28] ;  /* 0x0000280001e17983 */ /* 0x000f220000300800 */
[----:B------:R-:W-:-:S03]  /*dd30*/  FMUL R3, R226, UR20 ;  /* 0x00000014e2037c20 */ /* 0x000fc60008400000 */
[----:B------:R-:W4:Y:S04]  /*dd40*/  LDL.LU R226, [R1+0x2c] ;  /* 0x00002c0001e27983 */ /* 0x000f280000300800 */
[----:B------:R-:W4:Y:S04]  /*dd50*/  LDL.LU R227, [R1+0x30] ;  /* 0x0000300001e37983 */ /* 0x000f280000300800 */
[----:B------:R-:W-:Y:S01]  /*dd60*/  @!P3 STG.E.U8 desc[UR16][R26.64+0xb8], R9 ;  /* 0x0000b8091a00b986 */ /* 0x000fe2000c101110 */
[----:B------:R-:W-:-:S03]  /*dd70*/  ISETP.LT.OR P3, PT, R35, 0xc1, !P0 ;  /* 0x000000c12300780c */ /* 0x000fc60004761670 */
[----:B------:R0:W-:Y:S01]  /*dd80*/  @!P4 STG.E.U8 desc[UR16][R26.64+0xb9], R7 ;  /* 0x0000b9071a00c986 */ /* 0x0001e2000c101110 */
[----:B------:R-:W-:-:S03]  /*dd90*/  ISETP.LT.OR P4, PT, R35, 0xc2, !P0 ;  /* 0x000000c22300780c */ /* 0x000fc60004781670 */
[----:B------:R-:W-:Y:S01]  /*dda0*/  @!P5 STG.E.U8 desc[UR16][R24.64+0xc0], R11 ;  /* 0x0000c00b1800d986 */ /* 0x000fe2000c101110 */
[----:B------:R-:W-:-:S03]  /*ddb0*/  ISETP.LT.OR P5, PT, R35, 0xc9, !P1 ;  /* 0x000000c92300780c */ /* 0x000fc60004fa1670 */
[----:B------:R1:W-:Y:S01]  /*ddc0*/  @!P6 STG.E.U8 desc[UR16][R24.64+0xc1], R5 ;  /* 0x0000c1051800e986 */ /* 0x0003e2000c101110 */
[----:B0-----:R-:W-:-:S03]  /*ddd0*/  F2FP.SATFINITE.E4M3.F32.PACK_AB_MERGE_C R7, RZ, R0, RZ ;  /* 0x00000000ff07723e */ /* 0x001fc600048070ff */
[----:B------:R-:W-:Y:S01]  /*dde0*/  @!P3 STG.E.U8 desc[UR16][R26.64+0xc0], R13 ;  /* 0x0000c00d1a00b986 */ /* 0x000fe2000c101110 */
[C---:B------:R-:W-:Y:S02]  /*ddf0*/  ISETP.LT.OR P6, PT, R35.reuse, 0xca, !P1 ;  /* 0x000000ca2300780c */ /* 0x040fe40004fc1670 */
[----:B-1----:R-:W-:Y:S01]  /*de00*/  F2FP.SATFINITE.E4M3.F32.PACK_AB_MERGE_C R5, RZ, R2, RZ ;  /* 0x00000002ff05723e */ /* 0x002fe200048070ff */
[----:B------:R0:W-:Y:S01]  /*de10*/  @!P4 STG.E.U8 desc[UR16][R26.64+0xc1], R7 ;  /* 0x0000c1071a00c986 */ /* 0x0001e2000c101110 */
[C---:B------:R-:W-:Y:S02]  /*de20*/  ISETP.LT.OR P3, PT, R35.reuse, 0xc9, !P0 ;  /* 0x000000c92300780c */ /* 0x040fe40004761670 */
[C---:B------:R-:W-:Y:S01]  /*de30*/  ISETP.LT.OR P4, PT, R35.reuse, 0xca, !P0 ;  /* 0x000000ca2300780c */ /* 0x040fe20004781670 */
[----:B------:R1:W-:Y:S01]  /*de40*/  @!P5 STG.E.U8 desc[UR16][R24.64+0xc8], R5 ;  /* 0x0000c8051800d986 */ /* 0x0003e2000c101110 */
[----:B------:R-:W-:Y:S02]  /*de50*/  ISETP.LT.OR P5, PT, R35, 0xd1, !P1 ;  /* 0x000000d12300780c */ /* 0x000fe40004fa1670 */
[----:B------:R-:W-:-:S02]  /*de60*/  F2FP.SATFINITE.E4M3.F32.PACK_AB_MERGE_C R9, RZ, R3, RZ ;  /* 0x00000003ff09723e */ /* 0x000fc400048070ff */
[----:B------:R-:W-:-:S03]  /*de70*/  F2FP.SATFINITE.E4M3.F32.PACK_AB_MERGE_C R11, RZ, R4, RZ ;  /* 0x00000004ff0b723e */ /* 0x000fc600048070ff */
[----:B------:R1:W-:Y:S04]  /*de80*/  @!P6 STG.E.U8 desc[UR16][R24.64+0xc9], R9 ;  /* 0x0000c9091800e986 */ /* 0x0003e8000c101110 */
[----:B------:R-:W-:Y:S01]  /*de90*/  @!P3 STG.E.U8 desc[UR16][R26.64+0xc8], R11 ;  /* 0x0000c80b1a00b986 */ /* 0x000fe2000c101110 */
[----:B------:R-:W-:-:S03]  /*dea0*/  FMUL R0, R220, UR20 ;  /* 0x00000014dc007c20 */ /* 0x000fc60008400000 */
[----:B------:R-:W4:Y:S02]  /*deb0*/  LDL.LU R220, [R1+0x34] ;  /* 0x0000340001dc7983 */ /* 0x000f240000300800 */
[----:B0-----:R-:W-:Y:S01]  /*dec0*/  F2FP.SATFINITE.E4M3.F32.PACK_AB_MERGE_C R7, RZ, R0, RZ ;  /* 0x00000000ff07723e */ /* 0x001fe200048070ff */
[----:B------:R-:W-:Y:S02]  /*ded0*/  FMUL R2, R221, UR20 ;  /* 0x00000014dd027c20 */ /* 0x000fe40008400000 */
[----:B------:R-:W4:Y:S03]  /*dee0*/  LDL.LU R221, [R1+0x38] ;  /* 0x0000380001dd7983 */ /* 0x000f260000300800 */
[----:B-1----:R-:W-:Y:S01]  /*def0*/  F2FP.SATFINITE.E4M3.F32.PACK_AB_MERGE_C R5, RZ, R2, RZ ;  /* 0x00000002ff05723e */ /* 0x002fe200048070ff */
[----:B------:R-:W-:Y:S04]  /*df00*/  @!P4 STG.E.U8 desc[UR16][R26.64+0xc9], R7 ;  /* 0x0000c9071a00c986 */ /* 0x000fe8000c101110 */
[----:B------:R0:W-:Y:S01]  /*df10*/  @!P5 STG.E.U8 desc[UR16][R24.64+0xd0], R5 ;  /* 0x0000d0051800d986 */ /* 0x0001e2000c101110 */
[----:B------:R-:W-:-:S03]  /*df20*/  FMUL R3, R223, UR20 ;  /* 0x00000014df037c20 */ /* 0x000fc60008400000 */
[----:B------:R-:W4:Y:S02]  /*df30*/  LDL.LU R223, [R1+0x3c] ;  /* 0x00003c0001df7983 */ /* 0x000f240000300800 */
[----:B------:R-:W-:Y:S01]  /*df40*/  F2FP.SATFINITE.E4M3.F32.PACK_AB_MERGE_C R9, RZ, R3, RZ ;  /* 0x00000003ff09723e */ /* 0x000fe200048070ff */
[----:B---3--:R-:W-:Y:S02]  /*df50*/  FMUL R0, R222, UR20 ;  /* 0x00000014de007c20 */ /* 0x008fe40008400000 */
[----:B------:R-:W3:Y:S03]  /*df60*/  LDL.LU R222, [R1+0x40] ;  /* 0x0000400001de7983 */ /* 0x000ee60000300800 */
[----:B------:R-:W-:Y:S01]  /*df70*/  F2FP.SATFINITE.E4M3.F32.PACK_AB_MERGE_C R13, RZ, R0, RZ ;  /* 0x00000000ff0d723e */ /* 0x000fe200048070ff */
[----:B--2---:R-:W-:Y:S02]  /*df80*/  FMUL R2, R224, UR20 ;  /* 0x00000014e0027c20 */ /* 0x004fe40008400000 */
[----:B------:R-:W2:Y:S01]  /*df90*/  LDL.LU R224, [R1+0x44] ;  /* 0x0000440001e07983 */ /* 0x000ea20000300800 */
[----:B----4-:R-:W-:-:S03]  /*dfa0*/  FMUL R0, R225, UR20 ;  /* 0x00000014e1007c20 */ /* 0x010fc60008400000 */
[----:B------:R-:W4:Y:S01]  /*dfb0*/  LDL.LU R225, [R1+0x48] ;  /* 0x0000480001e17983 */ /* 0x000f220000300800 */
[----:B------:R-:W-:Y:S01]  /*dfc0*/  FMUL R3, R226, UR20 ;  /* 0x00000014e2037c20 */ /* 0x000fe20008400000 */
[----:B0-----:R-:W-:Y:S02]  /*dfd0*/  F2FP.SATFINITE.E4M3.F32.PACK_AB_MERGE_C R5, RZ, R0, RZ ;  /* 0x00000000ff05723e */ /* 0x001fe400048070ff */
[----:B------:R-:W4:Y:S01]  /*dfe0*/  LDL.LU R226, [R1+0x4c] ;  /* 0x00004c0001e27983 */ /* 0x000f220000300800 */
[----:B------:R-:W-:-:S03]  /*dff0*/  FMUL R0, R227, UR20 ;  /* 0x00000014e3007c20 */ /* 0x000fc60008400000 */
[----:B------:R-:W4:Y:S01]  /*e000*/  LDL.LU R227, [R1+0x50] ;  /* 0x0000500001e37983 */ /* 0x000f220000300800 */
[C---:B------:R-:W-:Y:S02]  /*e010*/  ISETP.LT.OR P6, PT, R35.reuse, 0xd2, !P1 ;  /* 0x000000d22300780c */ /* 0x040fe40004fc1670 */
[C---:B------:R-:W-:Y:S01]  /*e020*/  ISETP.LT.OR P4, PT, R35.reuse, 0xd2, !P0 ;  /* 0x000000d22300780c */ /* 0x040fe20004781670 */
[----:B------:R-:W4:Y:S01]  /*e030*/  LDL.LU R218, [R1+0x54] ;  /* 0x0000540001da7983 */ /* 0x000f220000300800 */
[C---:B------:R-:W-:Y:S02]  /*e040*/  ISETP.LT.OR P3, PT, R35.reuse, 0xd1, !P0 ;  /* 0x000000d12300780c */ /* 0x040fe40004761670 */
[----:B------:R-:W-:Y:S02]  /*e050*/  ISETP.LT.OR P5, PT, R35, 0xd9, !P1 ;  /* 0x000000d92300780c */ /* 0x000fe40004fa1670 */
[----:B------:R-:W-:Y:S02]  /*e060*/  F2FP.SATFINITE.E4M3.F32.PACK_AB_MERGE_C R7, RZ, R2, RZ ;  /* 0x00000002ff07723e */ /* 0x000fe400048070ff */
[----:B------:R-:W-:-:S03]  /*e070*/  F2FP.SATFINITE.E4M3.F32.PACK_AB_MERGE_C R11, RZ, R0, RZ ;  /* 0x00000000ff0b723e */ /* 0x000fc600048070ff */
[----:B------:R0:W-:Y:S01]  /*e080*/  @!P6 STG.E.U8 desc[UR16][R24.64+0xd1], R9 ;  /* 0x0000d1091800e986 */ /* 0x0001e2000c101110 */
[----:B------:R-:W-:-:S03]  /*e090*/  ISETP.LT.OR P6, PT, R35, 0xda, !P1 ;  /* 0x000000da2300780c */ /* 0x000fc60004fc1670 */
[----:B------:R-:W-:Y:S01]  /*e0a0*/  @!P4 STG.E.U8 desc[UR16][R26.64+0xd1], R7 ;  /* 0x0000d1071a00c986 */ /* 0x000fe2000c101110 */
[----:B------:R-:W-:-:S03]  /*e0b0*/  ISETP.LT.OR P4, PT, R35, 0xda, !P0 ;  /* 0x000000da2300780c */ /* 0x000fc60004781670 */
[----:B------:R-:W-:Y:S01]  /*e0c0*/  @!P3 STG.E.U8 desc[UR16][R26.64+0xd0], R13 ;  /* 0x0000d00d1a00b986 */ /* 0x000fe2000c101110 */
[----:B0-----:R-:W-:-:S03]  /*e0d0*/  F2FP.SATFINITE.E4M3.F32.PACK_AB_MERGE_C R9, RZ, R3, RZ ;  /* 0x00000003ff09723e */ /* 0x001fc600048070ff */
[----:B------:R0:W-:Y:S04]  /*e0e0*/  @!P5 STG.E.U8 desc[UR16][R24.64+0xd8], R5 ;  /* 0x0000d8051800d986 */ /* 0x0001e8000c101110 */
[----:B------:R1:W-:Y:S01]  /*e0f0*/  @!P6 STG.E.U8 desc[UR16][R24.64+0xd9], R9 ;  /* 0x0000d9091800e986 */ /* 0x0003e2000c101110 */
[----:B------:R-:W-:-:S03]  /*e100*/  FMUL R0, R220, UR20 ;  /* 0x00000014dc007c20 */ /* 0x000fc60008400000 */
[----:B------:R-:W4:Y:S02]  /*e110*/  LDL.LU R220, [R1+0x58] ;  /* 0x0000580001dc7983 */ /* 0x000f240000300800 */
[----:B0-----:R-:W-:Y:S01]  /*e120*/  F2FP.SATFINITE.E4M3.F32.PACK_AB_MERGE_C R5, RZ, R0, RZ ;  /* 0x00000000ff05723e */ /* 0x001fe200048070ff */
[----:B------:R-:W-:Y:S02]  /*e130*/  FMUL R2, R221, UR20 ;  /* 0x00000014dd027c20 */ /* 0x000fe40008400000 */
[----:B------:R-:W4:Y:S03]  /*e140*/  LDL.LU R221, [R1+0x5c] ;  /* 0x00005c0001dd7983 */ /* 0x000f260000300800 */
[----:B------:R-:W-:Y:S01]  /*e150*/  F2FP.SATFINITE.E4M3.F32.PACK_AB_MERGE_C R7, RZ, R2, RZ ;  /* 0x00000002ff07723e */ /* 0x000fe200048070ff */
[----:B------:R0:W-:Y:S01]  /*e160*/  @!P4 STG.E.U8 desc[UR16][R26.64+0xd9], R5 ;  /* 0x0000d9051a00c986 */ /* 0x0001e2000c101110 */
[----:B------:R-:W-:-:S03]  /*e170*/  FMUL R3, R223, UR20 ;  /* 0x00000014df037c20 */ /* 0x000fc60008400000 */
[----:B------:R-:W4:Y:S02]  /*e180*/  LDL.LU R223, [R1+0x60] ;  /* 0x0000600001df7983 */ /* 0x000f240000300800 */
[----:B-1----:R-:W-:Y:S01]  /*e190*/  F2FP.SATFINITE.E4M3.F32.PACK_AB_MERGE_C R9, RZ, R3, RZ ;  /* 0x00000003ff09723e */ /* 0x002fe200048070ff */
[----:B---3--:R-:W-:Y:S02]  /*e1a0*/  FMUL R4, R222, UR20 ;  /* 0x00000014de047c20 */ /* 0x008fe40008400000 */
[----:B------:R-:W3:Y:S01]  /*e1b0*/  LDL.LU R222, [R1+0x64] ;  /* 0x0000640001de7983 */ /* 0x000ee20000300800 */
[----:B--2---:R-:W-:-:S03]  /*e1c0*/  FMUL R0, R224, UR20 ;  /* 0x00000014e0007c20 */ /* 0x004fc60008400000 */
[----:B------:R-:W2:Y:S01]  /*e1d0*/  LDL.LU R224, [R1+0x68] ;  /* 0x0000680001e07983 */ /* 0x000ea20000300800 */
[----:B----4-:R-:W-:Y:S01]  /*e1e0*/  FMUL R2, R225, UR20 ;  /* 0x00000014e1027c20 */ /* 0x010fe20008400000 */
[----:B0-----:R-:W-:Y:S02]  /*e1f0*/  F2FP.SATFINITE.E4M3.F32.PACK_AB_MERGE_C R5, RZ, R0, RZ ;  /* 0x00000000ff05723e */ /* 0x001fe400048070ff */
[----:B------:R-:W4:Y:S01]  /*e200*/  LDL.LU R225, [R1+0x6c] ;  /* 0x00006c0001e17983 */ /* 0x000f220000300800 */
[----:B------:R-:W-:-:S03]  /*e210*/  FMUL R3, R226, UR20 ;  /* 0x00000014e2037c20 */ /* 0x000fc60008400000 */
[----:B------:R-:W4:Y:S01]  /*e220*/  LDL.LU R226, [R1+0x70] ;  /* 0x0000700001e27983 */ /* 0x000f220000300800 */
[----:B------:R-:W-:-:S03]  /*e230*/  FMUL R0, R227, UR20 ;  /* 0x00000014e3007c20 */ /* 0x000fc60008400000 */
[----:B------:R-:W4:Y:S01]  /*e240*/  LDL.LU R227, [R1+0x74] ;  /* 0x0000740001e37983 */ /* 0x000f220000300800 */
[C---:B------:R-:W-:Y:S02]  /*e250*/  ISETP.LT.OR P3, PT, R35.reuse, 0xd9, !P0 ;  /* 0x000000d92300780c */ /* 0x040fe40004761670 */
[C---:B------:R-:W-:Y:S02]  /*e260*/  ISETP.LT.OR P5, PT, R35.reuse, 0xe1, !P1 ;  /* 0x000000e12300780c */ /* 0x040fe40004fa1670 */
[C---:B------:R-:W-:Y:S02]  /*e270*/  ISETP.LT.OR P6, PT, R35.reuse, 0xe2, !P1 ;  /* 0x000000e22300780c */ /* 0x040fe40004fc1670 */
[----:B------:R-:W-:-:S07]  /*e280*/  ISETP.LT.OR P4, PT, R35, 0xe2, !P0 ;  /* 0x000000e22300780c */ /* 0x000fce0004781670 */
[----:B------:R-:W-:Y:S01]  /*e290*/  @!P3 STG.E.U8 desc[UR16][R26.64+0xd8], R11 ;  /* 0x0000d80b1a00b986 */ /* 0x000fe2000c101110 */
[----:B------:R-:W-:-:S03]  /*e2a0*/  ISETP.LT.OR P3, PT, R35, 0xe1, !P0 ;  /* 0x000000e12300780c */ /* 0x000fc60004761670 */
[----:B------:R0:W-:Y:S01]  /*e2b0*/  @!P5 STG.E.U8 desc[UR16][R24.64+0xe0], R7 ;  /* 0x0000e0071800d986 */ /* 0x0001e2000c101110 */
[----:B------:R-:W-:-:S03]  /*e2c0*/  ISETP.LT.OR P5, PT, R35, 0xe9, !P1 ;  /* 0x000000e92300780c */ /* 0x000fc60004fa1670 */
[----:B------:R1:W-:Y:S01]  /*e2d0*/  @!P6 STG.E.U8 desc[UR16][R24.64+0xe1], R9 ;  /* 0x0000e1091800e986 */ /* 0x0003e2000c101110 */
[----:B------:R-:W-:Y:S02]  /*e2e0*/  ISETP.LT.OR P6, PT, R35, 0xea, !P1 ;  /* 0x000000ea2300780c */ /* 0x000fe40004fc1670 */
[----:B------:R-:W-:Y:S01]  /*e2f0*/  F2FP.SATFINITE.E4M3.F32.PACK_AB_MERGE_C R13, RZ, R4, RZ ;  /* 0x00000004ff0d723e */ /* 0x000fe200048070ff */
[----:B------:R1:W-:Y:S01]  /*e300*/  @!P4 STG.E.U8 desc[UR16][R26.64+0xe1], R5 ;  /* 0x0000e1051a00c986 */ /* 0x0003e2000c101110 */
[----:B0-----:R-:W-:-:S03]  /*e310*/  F2FP.SATFINITE.E4M3.F32.PACK_AB_MERGE_C R7, RZ, R2, RZ ;  /* 0x00000002ff07723e */ /* 0x001fc600048070ff */
[----:B------:R-:W-:Y:S01]  /*e320*/  @!P3 STG.E.U8 desc[UR16][R26.64+0xe0], R13 ;  /* 0x0000e00d1a00b986 */ /* 0x000fe2000c101110 */
[----:B-1----:R-:W-:-:S03]  /*e330*/  F2FP.SATFINITE.E4M3.F32.PACK_AB_MERGE_C R9, RZ, R3, RZ ;  /* 0x00000003ff09723e */ /* 0x002fc600048070ff */
[----:B------:R0:W-:Y:S01]  /*e340*/  @!P5 STG.E.U8 desc[UR16][R24.64+0xe8], R7 ;  /* 0x0000e8071800d986 */ /* 0x0001e2000c101110 */
[C---:B------:R-:W-:Y:S02]  /*e350*/  ISETP.LT.OR P3, PT, R35.reuse, 0xe9, !P0 ;  /* 0x000000e92300780c */ /* 0x040fe40004761670 */
[C---:B------:R-:W-:Y:S01]  /*e360*/  ISETP.LT.OR P4, PT, R35.reuse, 0xea, !P0 ;  /* 0x000000ea2300780c */ /* 0x040fe20004781670 */
[----:B------:R1:W-:Y:S01]  /*e370*/  @!P6 STG.E.U8 desc[UR16][R24.64+0xe9], R9 ;  /* 0x0000e9091800e986 */ /* 0x0003e2000c101110 */
[C---:B------:R-:W-:Y:S01]  /*e380*/  ISETP.LT.OR P5, PT, R35.reuse, 0xf1, !P1 ;  /* 0x000000f12300780c */ /* 0x040fe20004fa1670 */
[----:B------:R-:W-:Y:S01]  /*e390*/  FMUL R2, R218, UR20 ;  /* 0x00000014da027c20 */ /* 0x000fe20008400000 */
[----:B------:R-:W-:Y:S02]  /*e3a0*/  ISETP.LT.OR P6, PT, R35, 0xf2, !P1 ;  /* 0x000000f22300780c */ /* 0x000fe40004fc1670 */
[----:B------:R-:W-:Y:S02]  /*e3b0*/  F2FP.SATFINITE.E4M3.F32.PACK_AB_MERGE_C R11, RZ, R0, RZ ;  /* 0x00000000ff0b723e */ /* 0x000fe400048070ff */
[----:B------:R-:W-:-:S03]  /*e3c0*/  F2FP.SATFINITE.E4M3.F32.PACK_AB_MERGE_C R5, RZ, R2, RZ ;  /* 0x00000002ff05723e */ /* 0x000fc600048070ff */
[----:B------:R-:W-:Y:S01]  /*e3d0*/  @!P3 STG.E.U8 desc[UR16][R26.64+0xe8], R11 ;  /* 0x0000e80b1a00b986 */ /* 0x000fe2000c101110 */
[----:B------:R-:W-:-:S03]  /*e3e0*/  ISETP.LT.OR P3, PT, R35, 0xf1, !P0 ;  /* 0x000000f12300780c */ /* 0x000fc60004761670 */
[----:B------:R-:W-:Y:S01]  /*e3f0*/  @!P4 STG.E.U8 desc[UR16][R26.64+0xe9], R5 ;  /* 0x0000e9051a00c986 */ /* 0x000fe2000c101110 */
[C---:B------:R-:W-:Y:S02]  /*e400*/  ISETP.LT.OR P4, PT, R35.reuse, 0xf9, !P1 ;  /* 0x000000f92300780c */ /* 0x040fe40004f81670 */
[----:B------:R-:W-:Y:S01]  /*e410*/  ISETP.LT.OR P1, PT, R35, 0xfa, !P1 ;  /* 0x000000fa2300780c */ /* 0x000fe20004f21670 */
[----:B------:R-:W-:-:S05]  /*e420*/  FMUL R0, R220, UR20 ;  /* 0x00000014dc007c20 */ /* 0x000fca0008400000 */
[----:B0-----:R-:W-:-:S05]  /*e430*/  F2FP.SATFINITE.E4M3.F32.PACK_AB_MERGE_C R7, RZ, R0, RZ ;  /* 0x00000000ff07723e */ /* 0x001fca00048070ff */
[----:B------:R0:W-:Y:S01]  /*e440*/  @!P5 STG.E.U8 desc[UR16][R24.64+0xf0], R7 ;  /* 0x0000f0071800d986 */ /* 0x0001e2000c101110 */
[----:B------:R-:W-:-:S05]  /*e450*/  FMUL R3, R221, UR20 ;  /* 0x00000014dd037c20 */ /* 0x000fca0008400000 */
[----:B-1----:R-:W-:Y:S02]  /*e460*/  F2FP.SATFINITE.E4M3.F32.PACK_AB_MERGE_C R9, RZ, R3, RZ ;  /* 0x00000003ff09723e */ /* 0x002fe400048070ff */
[----:B------:R-:W-:-:S03]  /*e470*/  ISETP.LT.OR P5, PT, R35, 0xf2, !P0 ;  /* 0x000000f22300780c */ /* 0x000fc600047a1670 */
[----:B------:R1:W-:Y:S01]  /*e480*/  @!P6 STG.E.U8 desc[UR16][R24.64+0xf1], R9 ;  /* 0x0000f1091800e986 */ /* 0x0003e2000c101110 */
[C---:B------:R-:W-:Y:S02]  /*e490*/  ISETP.LT.OR P6, PT, R35.reuse, 0xf9, !P0 ;  /* 0x000000f92300780c */ /* 0x040fe400047c1670 */
[----:B------:R-:W-:Y:S01]  /*e4a0*/  ISETP.LT.OR P0, PT, R35, 0xfa, !P0 ;  /* 0x000000fa2300780c */ /* 0x000fe20004701670 */
[----:B------:R-:W-:-:S05]  /*e4b0*/  FMUL R0, R223, UR20 ;  /* 0x00000014df007c20 */ /* 0x000fca0008400000 */
[----:B------:R-:W-:-:S05]  /*e4c0*/  F2FP.SATFINITE.E4M3.F32.PACK_AB_MERGE_C R13, RZ, R0, RZ ;  /* 0x00000000ff0d723e */ /* 0x000fca00048070ff */
[----:B------:R0:W-:Y:S01]  /*e4d0*/  @!P3 STG.E.U8 desc[UR16][R26.64+0xf0], R13 ;  /* 0x0000f00d1a00b986 */ /* 0x0001e2000c101110 */
[----:B---3--:R-:W-:Y:S01]  /*e4e0*/  FMUL R0, R222, UR20 ;  /* 0x00000014de007c20 */ /* 0x008fe20008400000 */
[----:B--2---:R-:W-:Y:S01]  /*e4f0*/  FMUL R2, R224, UR20 ;  /* 0x00000014e0027c20 */ /* 0x004fe20008400000 */
[----:B----4-:R-:W-:-:S03]  /*e500*/  FMUL R3, R225, UR20 ;  /* 0x00000014e1037c20 */ /* 0x010fc60008400000 */
[----:B0-----:R-:W-:Y:S01]  /*e510*/  F2FP.SATFINITE.E4M3.F32.PACK_AB_MERGE_C R7, RZ, R0, RZ ;  /* 0x00000000ff07723e */ /* 0x001fe200048070ff */
[----:B------:R-:W-:Y:S01]  /*e520*/  FMUL R4, R226, UR20 ;  /* 0x00000014e2047c20 */ /* 0x000fe20008400000 */
[----:B------:R-:W-:Y:S01]  /*e530*/  FMUL R5, R227, UR20 ;  /* 0x00000014e3057c20 */ /* 0x000fe20008400000 */
[----:B-1----:R-:W-:Y:S02]  /*e540*/  F2FP.SATFINITE.E4M3.F32.PACK_AB_MERGE_C R9, RZ, R2, RZ ;  /* 0x00000002ff09723e */ /* 0x002fe400048070ff */
[----:B------:R-:W-:Y:S02]  /*e550*/  F2FP.SATFINITE.E4M3.F32.PACK_AB_MERGE_C R3, RZ, R3, RZ ;  /* 0x00000003ff03723e */ /* 0x000fe400048070ff */
[----:B------:R-:W-:Y:S02]  /*e560*/  F2FP.SATFINITE.E4M3.F32.PACK_AB_MERGE_C R11, RZ, R4, RZ ;  /* 0x00000004ff0b723e */ /* 0x000fe400048070ff */
[----:B------:R-:W-:Y:S01]  /*e570*/  F2FP.SATFINITE.E4M3.F32.PACK_AB_MERGE_C R5, RZ, R5, RZ ;  /* 0x00000005ff05723e */ /* 0x000fe200048070ff */
[----:B------:R0:W-:Y:S04]  /*e580*/  @!P5 STG.E.U8 desc[UR16][R26.64+0xf1], R7 ;  /* 0x0000f1071a00d986 */ /* 0x0001e8000c101110 */
[----:B------:R0:W-:Y:S04]  /*e590*/  @!P4 STG.E.U8 desc[UR16][R24.64+0xf8], R9 ;  /* 0x0000f8091800c986 */ /* 0x0001e8000c101110 */
[----:B------:R0:W-:Y:S04]  /*e5a0*/  @!P1 STG.E.U8 desc[UR16][R24.64+0xf9], R3 ;  /* 0x0000f90318009986 */ /* 0x0001e8000c101110 */
[----:B------:R0:W-:Y:S04]  /*e5b0*/  @!P6 STG.E.U8 desc[UR16][R26.64+0xf8], R11 ;  /* 0x0000f80b1a00e986 */ /* 0x0001e8000c101110 */
[----:B------:R0:W-:Y:S02]  /*e5c0*/  @!P0 STG.E.U8 desc[UR16][R26.64+0xf9], R5 ;  /* 0x0000f9051a008986 */ /* 0x0001e4000c101110 */
.L_x_296:
[----:B------:R-:W-:Y:S05]  /*e5d0*/  BSYNC B0 ;  /* 0x0000000000007941 */ /* 0x000fea0003800000 */
.L_x_38:
[----:B0-----:R-:W2:Y:S04]  /*e5e0*/  LDL.LU R3, [R1+0x80] ;  /* 0x0000800001037983 */ /* 0x001ea80000300800 */
[----:B-----5:R-:W2:Y:S01]  /*e5f0*/  LDL.LU R2, [R1+0x84] ;  /* 0x0000840001027983 */ /* 0x020ea20000300800 */
[----:B------:R-:W-:Y:S01]  /*e600*/  ULDC UR6, c[0x0][0xc] ;  /* 0x0000030000067ab9 */ /* 0x000fe20000000800 */
[----:B------:R-:W-:Y:S01]  /*e610*/  ULDC UR7, c[0x0][0x10] ;  /* 0x0000040000077ab9 */ /* 0x000fe20000000800 */
[----:B------:R-:W2:Y:S01]  /*e620*/  LDC R5, c[0x0][0x14] ;  /* 0x00000500ff057b82 */ /* 0x000ea20000000800 */
[----:B------:R-:W-:Y:S01]  /*e630*/  UIMAD.WIDE.U32 UR6, UR6, UR7, URZ ;  /* 0x00000007060672a5 */ /* 0x000fe2000f8e003f */
[----:B------:R-:W-:Y:S01]  /*e640*/  PRMT R0, RZ, 0x7610, R0 ;  /* 0x00007610ff007816 */ /* 0x000fe20000000000 */
[----:B------:R-:W-:-:S04]  /*e650*/  UMOV UR22, 0xffffffff ;  /* 0xffffffff00167882 */ /* 0x000fc80000000000 */
[----:B--2---:R-:W-:-:S04]  /*e660*/  IMAD.WIDE.U32 R2, R5, UR6, R2 ;  /* 0x0000000605027c25 */ /* 0x004fc8000f8e0002 */
[----:B------:R-:W-:Y:S01]  /*e670*/  IMAD R5, R5, UR7, RZ ;  /* 0x0000000705057c24 */ /* 0x000fe2000f8e02ff */
[----:B------:R-:W-:Y:S01]  /*e680*/  ULDC.64 UR6, c[0x0][0x650] ;  /* 0x0001940000067ab9 */ /* 0x000fe20000000a00 */
[----:B------:R-:W-:Y:S01]  /*e690*/  IMAD.MOV.U32 R19, RZ, RZ, R2 ;  /* 0x000000ffff137224 */ /* 0x000fe200078e0002 */
[----:B------:R-:W-:Y:S01]  /*e6a0*/  ISETP.GE.U32.AND P0, PT, R2, UR6, PT ;  /* 0x0000000602007c0c */ /* 0x000fe2000bf06070 */
[----:B------:R-:W-:Y:S02]  /*e6b0*/  IMAD.IADD R22, R3, 0x1, R5 ;  /* 0x0000000103167824 */ /* 0x000fe400078e0205 */
[----:B------:R-:W-:-:S03]  /*e6c0*/  IMAD.MOV.U32 R2, RZ, RZ, -0x1 ;  /* 0xffffffffff027424 */ /* 0x000fc600078e00ff */
[----:B------:R0:W-:Y:S01]  /*e6d0*/  STL [R1+0x80], R22 ;  /* 0x0000801601007387 */ /* 0x0001e20000100800 */
[----:B------:R-:W-:-:S03]  /*e6e0*/  ISETP.GE.U32.AND.EX P0, PT, R22, UR7, PT, P0 ;  /* 0x0000000716007c0c */ /* 0x000fc6000bf06100 */
[----:B------:R0:W-:Y:S04]  /*e6f0*/  STL [R1+0x84], R19 ;  /* 0x0000841301007387 */ /* 0x0001e80000100800 */
[----:B------:R0:W-:Y:S06]  /*e700*/  STL [R1+0x88], R2 ;  /* 0x0000880201007387 */ /* 0x0001ec0000100800 */
[----:B------:R-:W-:Y:S05]  /*e710*/  @P0 BRA `(.L_x_297) ;  /* 0x00000004006c0947 */ /* 0x000fea0003800000 */
[----:B------:R-:W2:Y:S01]  /*e720*/  S2R R14, SR_CTAID.X ;  /* 0x00000000000e7919 */ /* 0x000ea20000002500 */
[----:B------:R-:W5:Y:S01]  /*e730*/  LDC.64 R8, c[0x0][0x628] ;  /* 0x00018a00ff087b82 */ /* 0x000f620000000a00 */
[----:B------:R-:W-:Y:S01]  /*e740*/  ULDC UR6, c[0x0][0x150] ;  /* 0x0000540000067ab9 */ /* 0x000fe20000000800 */
[----:B------:R-:W-:Y:S01]  /*e750*/  IMAD.MOV.U32 R6, RZ, RZ, R19 ;  /* 0x000000ffff067224 */ /* 0x000fe200078e0013 */
[----:B------:R-:W0:Y:S01]  /*e760*/  S2R R16, SR_CTAID.Y ;  /* 0x0000000000107919 */ /* 0x000e220000002600 */
[----:B------:R-:W-:-:S04]  /*e770*/  IMAD.MOV.U32 R7, RZ, RZ, R22 ;  /* 0x000000ffff077224 */ /* 0x000fc800078e0016 */
[----:B------:R-:W0:Y:S08]  /*e780*/  LDC R17, c[0x0][0x144] ;  /* 0x00005100ff117b82 */ /* 0x000e300000000800 */
[----:B------:R-:W0:Y:S08]  /*e790*/  LDC R10, c[0x0][0x630] ;  /* 0x00018c00ff0a7b82 */ /* 0x000e300000000800 */
[----:B------:R-:W0:Y:S01]  /*e7a0*/  LDC.64 R12, c[0x0][0x620] ;  /* 0x00018800ff0c7b82 */ /* 0x000e220000000a00 */
[----:B-----5:R-:W-:-:S04]  /*e7b0*/  ISETP.NE.U32.AND P0, PT, R8, RZ, PT ;  /* 0x000000ff0800720c */ /* 0x020fc80003f05070 */
[----:B------:R-:W-:Y:S02]  /*e7c0*/  ISETP.NE.AND.EX P0, PT, R9, RZ, PT, P0 ;  /* 0x000000ff0900720c */ /* 0x000fe40003f05300 */
[----:B--2---:R-:W-:-:S05]  /*e7d0*/  I2FP.F32.U32 R0, R14 ;  /* 0x0000000e00007245 */ /* 0x004fca0000201000 */
[----:B------:R-:W-:-:S04]  /*e7e0*/  FMUL R0, R0, UR6 ;  /* 0x0000000600007c20 */ /* 0x000fc80008400000 */
[----:B------:R2:W0:Y:S02]  /*e7f0*/  F2I.U32.TRUNC.NTZ R15, R0 ;  /* 0x00000000000f7305 */ /* 0x000424000020f000 */
[----:B------:R-:W-:Y:S05]  /*e800*/  @!P0 BRA `(.L_x_298) ;  /* 0x0000000000288947 */ /* 0x000fea0003800000 */
[----:B--2---:R-:W2:Y:S02]  /*e810*/  LDC R0, c[0x0][0x634] ;  /* 0x00018d00ff007b82 */ /* 0x004ea40000000800 */
[----:B--2---:R-:W-:-:S05]  /*e820*/  IADD3 R7, P0, R19, R0, RZ ;  /* 0x0000000013077210 */ /* 0x004fca0007f1e0ff */
[----:B------:R-:W-:-:S04]  /*e830*/  IMAD.X R11, RZ, RZ, R22, P0 ;  /* 0x000000ffff0b7224 */ /* 0x000fc800000e0616 */
[----:B0-----:R-:W-:-:S04]  /*e840*/  IMAD.WIDE.U32 R2, R11, R8, RZ ;  /* 0x000000080b027225 */ /* 0x001fc800078e00ff */
[----:B------:R-:W-:-:S04]  /*e850*/  IMAD.WIDE.U32 R4, P0, R7, R9, R2 ;  /* 0x0000000907047225 */ /* 0x000fc80007800002 */
[----:B------:R-:W-:-:S04]  /*e860*/  IMAD.WIDE.U32 R2, R7, R8, RZ ;  /* 0x0000000807027225 */ /* 0x000fc800078e00ff */
[----:B------:R-:W-:Y:S01]  /*e870*/  IMAD.X R7, RZ, RZ, RZ, P0 ;  /* 0x000000ffff077224 */ /* 0x000fe200000e06ff */
[----:B------:R-:W-:Y:S01]  /*e880*/  IADD3 RZ, P0, R3, R4, RZ ;  /* 0x0000000403ff7210 */ /* 0x000fe20007f1e0ff */
[----:B------:R-:W-:-:S04]  /*e890*/  IMAD.MOV.U32 R6, RZ, RZ, R5 ;  /* 0x000000ffff067224 */ /* 0x000fc800078e0005 */
[----:B------:R-:W-:-:S08]  /*e8a0*/  IMAD.WIDE.U32.X R6, R11, R9, R6, P0 ;  /* 0x000000090b067225 */ /* 0x000fd000000e0406 */
.L_x_298:
[-CC-:B0-----:R-:W-:Y:S01]  /*e8b0*/  SHF.R.U64 R24, R6, R10.reuse, R7.reuse ;  /* 0x0000000a06187219 */ /* 0x181fe20000001207 */
[----:B------:R-:W0:Y:S01]  /*e8c0*/  LDC.64 R20, c[0x0][0x640] ;  /* 0x00019000ff147b82 */ /* 0x000e220000000a00 */
[----:B--2---:R-:W-:Y:S01]  /*e8d0*/  SHF.R.U32.HI R0, RZ, R10, R7 ;  /* 0x0000000aff007219 */ /* 0x004fe20000011607 */
[----:B------:R-:W-:Y:S01]  /*e8e0*/  IMAD.MOV.U32 R2, RZ, RZ, R19 ;  /* 0x000000ffff027224 */ /* 0x000fe200078e0013 */
[----:B------:R-:W-:Y:S01]  /*e8f0*/  IADD3 R5, P0, RZ, -R24, RZ ;  /* 0x80000018ff057210 */ /* 0x000fe20007f1e0ff */
[----:B------:R-:W-:Y:S01]  /*e900*/  IMAD.MOV R15, RZ, RZ, -R15 ;  /* 0x000000ffff0f7224 */ /* 0x000fe200078e0a0f */
[----:B------:R-:W-:Y:S01]  /*e910*/  ULDC UR6, c[0x0][0x154] ;  /* 0x0000550000067ab9 */ /* 0x000fe20000000800 */
[----:B------:R-:W-:Y:S02]  /*e920*/  IMAD.MOV.U32 R7, RZ, RZ, 0x1 ;  /* 0x00000001ff077424 */ /* 0x000fe400078e00ff */
[----:B------:R-:W2:Y:S01]  /*e930*/  LDC R4, c[0x0][0x618] ;  /* 0x00018600ff047b82 */ /* 0x000ea20000000800 */
[----:B------:R-:W-:-:S02]  /*e940*/  IMAD.X R3, RZ, RZ, ~R0, P0 ;  /* 0x000000ffff037224 */ /* 0x000fc400000e0e00 */
[----:B------:R-:W-:Y:S02]  /*e950*/  IMAD R15, R17, R15, R14 ;  /* 0x0000000f110f7224 */ /* 0x000fe400078e020e */
[-C--:B------:R-:W-:Y:S02]  /*e960*/  IMAD R0, R3, R12.reuse, RZ ;  /* 0x0000000c03007224 */ /* 0x080fe400078e02ff */
[----:B------:R-:W-:Y:S01]  /*e970*/  IMAD.MOV.U32 R3, RZ, RZ, R22 ;  /* 0x000000ffff037224 */ /* 0x000fe200078e0016 */
[----:B------:R-:W5:Y:S01]  /*e980*/  LDC R6, c[0x0][0x608] ;  /* 0x00018200ff067b82 */ /* 0x000f620000000800 */
[----:B------:R-:W-:-:S04]  /*e990*/  IMAD.WIDE.U32 R2, R5, R12, R2 ;  /* 0x0000000c05027225 */ /* 0x000fc800078e0002 */
[----:B------:R-:W-:-:S03]  /*e9a0*/  IMAD R5, R5, R13, R0 ;  /* 0x0000000d05057224 */ /* 0x000fc600078e0200 */
[----:B------:R-:W1:Y:S01]  /*e9b0*/  LDC R18, c[0x0][0x658] ;  /* 0x00019600ff127b82 */ /* 0x000e620000000800 */
[----:B------:R-:W-:Y:S01]  /*e9c0*/  I2FP.F32.U32 R0, R16 ;  /* 0x0000001000007245 */ /* 0x000fe20000201000 */
[----:B------:R-:W-:Y:S01]  /*e9d0*/  IMAD.IADD R3, R3, 0x1, R5 ;  /* 0x0000000103037824 */ /* 0x000fe200078e0205 */
[----:B0-----:R-:W-:Y:S01]  /*e9e0*/  ISETP.NE.U32.AND P0, PT, R20, RZ, PT ;  /* 0x000000ff1400720c */ /* 0x001fe20003f05070 */
[----:B------:R-:W-:Y:S02]  /*e9f0*/  IMAD.MOV.U32 R5, RZ, RZ, -0x1 ;  /* 0xffffffffff057424 */ /* 0x000fe400078e00ff */
[----:B------:R-:W-:Y:S02]  /*ea00*/  FMUL R0, R0, UR6 ;  /* 0x0000000600007c20 */ /* 0x000fe40008400000 */
[----:B------:R-:W0:Y:S01]  /*ea10*/  LDC R13, c[0x0][0x148] ;  /* 0x00005200ff0d7b82 */ /* 0x000e220000000800 */
[----:B--2---:R-:W-:Y:S01]  /*ea20*/  SHF.R.U64 R10, R2, R4, R3 ;  /* 0x00000004020a7219 */ /* 0x004fe20000001203 */
[----:B------:R2:W0:Y:S01]  /*ea30*/  F2I.U32.TRUNC.NTZ R12, R0 ;  /* 0x00000000000c7305 */ /* 0x000422000020f000 */
[----:B------:R-:W-:-:S02]  /*ea40*/  ISETP.NE.AND.EX P0, PT, R21, RZ, PT, P0 ;  /* 0x000000ff1500720c */ /* 0x000fc40003f05300 */
[----:B------:R-:W-:-:S03]  /*ea50*/  SHF.R.U32.HI R3, RZ, R4, R3 ;  /* 0x00000004ff037219 */ /* 0x000fc60000011603 */
[----:B------:R-:W0:Y:S01]  /*ea60*/  LDC R14, c[0x0][0x600] ;  /* 0x00018000ff0e7b82 */ /* 0x000e220000000800 */
[-CC-:B-----5:R-:W-:Y:S02]  /*ea70*/  SHF.R.U64 R8, R10, R6.reuse, R3.reuse ;  /* 0x000000060a087219 */ /* 0x1a0fe40000001203 */
[----:B------:R-:W-:-:S05]  /*ea80*/  SHF.R.U32.HI R3, RZ, R6, R3 ;  /* 0x00000006ff037219 */ /* 0x000fca0000011603 */
[----:B------:R-:W0:Y:S01]  /*ea90*/  LDC R19, c[0x0][0x648] ;  /* 0x00019200ff137b82 */ /* 0x000e220000000800 */
[-CC-:B-1----:R-:W-:Y:S02]  /*eaa0*/  SHF.R.U64 R11, R8, R18.reuse, R3.reuse ;  /* 0x00000012080b7219 */ /* 0x182fe40000001203 */
[-C--:B------:R-:W-:Y:S02]  /*eab0*/  SHF.L.U32 R5, R5, R18.reuse, RZ ;  /* 0x0000001205057219 */ /* 0x080fe400000006ff */
[-C--:B------:R-:W-:Y:S01]  /*eac0*/  SHF.R.U32.HI R3, RZ, R18.reuse, R3 ;  /* 0x00000012ff037219 */ /* 0x080fe20000011603 */
[----:B------:R-:W-:Y:S01]  /*ead0*/  IMAD.MOV.U32 R2, RZ, RZ, R11 ;  /* 0x000000ffff027224 */ /* 0x000fe200078e000b */
[----:B------:R-:W-:Y:S01]  /*eae0*/  SHF.L.U32 R34, R7, R18, RZ ;  /* 0x0000001207227219 */ /* 0x000fe200000006ff */
[----:B------:R-:W1:Y:S01]  /*eaf0*/  LDC R22, c[0x0][0x638] ;  /* 0x00018e00ff167b82 */ /* 0x000e620000000800 */
[----:B------:R-:W-:-:S07]  /*eb00*/  LOP3.LUT R17, RZ, R5, RZ, 0x33, !PT ;  /* 0x00000005ff117212 */ /* 0x000fce00078e33ff */
[----:B------:R-:W0:Y:S01]  /*eb10*/  LDC R23, c[0x0][0x610] ;  /* 0x00018400ff177b82 */ /* 0x000e220000000800 */
[----:B--2---:R-:W-:Y:S05]  /*eb20*/  @!P0 BRA `(.L_x_299) ;  /* 0x0000000000288947 */ /* 0x004fea0003800000 */
[----:B------:R-:W2:Y:S02]  /*eb30*/  LDC R0, c[0x0][0x64c] ;  /* 0x00019300ff007b82 */ /* 0x000ea40000000800 */
[----:B--2---:R-:W-:-:S05]  /*eb40*/  IADD3 R7, P0, R11, R0, RZ ;  /* 0x000000000b077210 */ /* 0x004fca0007f1e0ff */
        /* <DEDUP_REMOVED lines=8> */
.L_x_299:
[----:B0-----:R-:W-:Y:S01]  /*ebd0*/  SHF.R.U64 R0, R2, R19, R3 ;  /* 0x0000001302007219 */ /* 0x001fe20000001203 */
[----:B------:R-:W-:Y:S01]  /*ebe0*/  VIADD R3, R14, 0xffffffff ;  /* 0xffffffff0e037836 */ /* 0x000fe20000000000 */
[----:B------:R-:W-:Y:S01]  /*ebf0*/  LOP3.LUT R5, R8, R17, RZ, 0xc0, !PT ;  /* 0x0000001108057212 */ /* 0x000fe200078ec0ff */
[----:B------:R-:W-:Y:S01]  /*ec00*/  IMAD.MOV R12, RZ, RZ, -R12 ;  /* 0x000000ffff0c7224 */ /* 0x000fe200078e0a0c */
[----:B------:R-:W-:Y:S01]  /*ec10*/  R2UR UR22, R24 ;  /* 0x00000000181672ca */ /* 0x000fe200000e0000 */
[----:B------:R-:W-:Y:S01]  /*ec20*/  IMAD.MOV R2, RZ, RZ, -R0 ;  /* 0x000000ffff027224 */ /* 0x000fe200078e0a00 */
[----:B------:R-:W-:Y:S01]  /*ec30*/  LOP3.LUT R3, R10, R3, RZ, 0xc0, !PT ;  /* 0x000000030a037212 */ /* 0x000fe200078ec0ff */
[----:B------:R-:W-:Y:S02]  /*ec40*/  IMAD R34, R34, R0, R5 ;  /* 0x0000000022227224 */ /* 0x000fe400078e0205 */
[----:B------:R-:W-:Y:S02]  /*ec50*/  @P2 IMAD R15, R13, R12, R16 ;  /* 0x0000000c0d0f2224 */ /* 0x000fe400078e0210 */
[----:B-1----:R-:W-:-:S02]  /*ec60*/  IMAD R0, R2, R22, R11 ;  /* 0x0000001602007224 */ /* 0x002fc400078e020b */
[----:B------:R-:W-:Y:S02]  /*ec70*/  IMAD R34, R34, R23, R15 ;  /* 0x0000001722227224 */ /* 0x000fe400078e020f */
[----:B------:R-:W-:Y:S02]  /*ec80*/  IMAD R3, R0, R14, R3 ;  /* 0x0000000e00037224 */ /* 0x000fe400078e0203 */
[----:B------:R-:W-:-:S03]  /*ec90*/  IMAD.MOV.U32 R0, RZ, RZ, 0x1 ;  /* 0x00000001ff007424 */ /* 0x000fc600078e00ff */
[----:B------:R-:W-:Y:S02]  /*eca0*/  SEL R2, R3, R34, !P2 ;  /* 0x0000002203027207 */ /* 0x000fe40005000000 */
[----:B------:R-:W-:-:S03]  /*ecb0*/  SEL R34, R34, R3, !P2 ;  /* 0x0000000322227207 */ /* 0x000fc60005000000 */
[----:B------:R2:W-:Y:S04]  /*ecc0*/  STL [R1+0x88], R2 ;  /* 0x0000880201007387 */ /* 0x0005e80000100800 */
.L_x_297:
[----:B------:R0:W-:Y:S01]  /*ecd0*/  STL [R1+0x8c], R34 ;  /* 0x00008c2201007387 */ /* 0x0001e20000100800 */
[----:B------:R-:W-:-:S13]  /*ece0*/  LOP3.LUT P0, RZ, R0, 0xff, RZ, 0xc0, !PT ;  /* 0x000000ff00ff7812 */ /* 0x000fda000780c0ff */
[----:B0-----:R-:W-:Y:S05]  /*ecf0*/  @P0 BRA `(.L_x_300) ;  /* 0xffffff2400b00947 */ /* 0x001fea000383ffff */
[----:B------:R-:W-:Y:S05]  /*ed00*/  EXIT ;  /* 0x000000000000794d */ /* 0x000fea0003800000 */
.L_x_8:
[----:B------:R-:W2:Y:S01]  /*ed10*/  LDL R22, [R1+0x84] ;  /* 0x0000840001167983 */ /* 0x000ea20000100800 */
[----:B------:R-:W-:-:S03]  /*ed20*/  ULDC.64 UR4, c[0x0][0x650] ;  /* 0x0001940000047ab9 */ /* 0x000fc60000000a00 */
[----:B0-----:R-:W3:Y:S01]  /*ed30*/  LDL R23, [R1+0x80] ;  /* 0x0000800001177983 */ /* 0x001ee20000100800 */
[----:B------:R-:W-:Y:S01]  /*ed40*/  PRMT R4, RZ, 0x7610, R4 ;  /* 0x00007610ff047816 */ /* 0x000fe20000000004 */
[----:B------:R-:W-:Y:S02]  /*ed50*/  IMAD.MOV.U32 R5, RZ, RZ, -0x1 ;  /* 0xffffffffff057424 */ /* 0x000fe400078e00ff */
[----:B------:R-:W-:Y:S02]  /*ed60*/  IMAD.MOV.U32 R7, RZ, RZ, -0x1 ;  /* 0xffffffffff077424 */ /* 0x000fe400078e00ff */
[----:B------:R-:W-:Y:S01]  /*ed70*/  IMAD.MOV.U32 R6, RZ, RZ, -0x1 ;  /* 0xffffffffff067424 */ /* 0x000fe200078e00ff */
[----:B--2---:R-:W-:-:S04]  /*ed80*/  ISETP.GE.U32.AND P0, PT, R22, UR4, PT ;  /* 0x0000000416007c0c */ /* 0x004fc8000bf06070 */
[----:B---3--:R-:W-:-:S13]  /*ed90*/  ISETP.GE.U32.AND.EX P0, PT, R23, UR5, PT, P0 ;  /* 0x0000000517007c0c */ /* 0x008fda000bf06100 */
[----:B------:R-:W-:Y:S05]  /*eda0*/  @P0 BRA `(.L_x_301) ;  /* 0x00000004002c0947 */ /* 0x000fea0003800000 */
[----:B------:R-:W0:Y:S01]  /*edb0*/  LDC.64 R14, c[0x0][0x628] ;  /* 0x00018a00ff0e7b82 */ /* 0x000e220000000a00 */
[----:B------:R-:W-:Y:S02]  /*edc0*/  IMAD.MOV.U32 R8, RZ, RZ, R22 ;  /* 0x000000ffff087224 */ /* 0x000fe400078e0016 */
[----:B------:R-:W-:-:S05]  /*edd0*/  IMAD.MOV.U32 R9, RZ, RZ, R23 ;  /* 0x000000ffff097224 */ /* 0x000fca00078e0017 */
[----:B------:R-:W1:Y:S08]  /*ede0*/  LDC R10, c[0x0][0x630] ;  /* 0x00018c00ff0a7b82 */ /* 0x000e700000000800 */
[----:B------:R-:W2:Y:S01]  /*edf0*/  LDC.64 R16, c[0x0][0x620] ;  /* 0x00018800ff107b82 */ /* 0x000ea20000000a00 */
[----:B0-----:R-:W-:-:S04]  /*ee00*/  ISETP.NE.U32.AND P0, PT, R14, RZ, PT ;  /* 0x000000ff0e00720c */ /* 0x001fc80003f05070 */
[----:B------:R-:W-:-:S13]  /*ee10*/  ISETP.NE.AND.EX P0, PT, R15, RZ, PT, P0 ;  /* 0x000000ff0f00720c */ /* 0x000fda0003f05300 */
[----:B-12---:R-:W-:Y:S05]  /*ee20*/  @!P0 BRA `(.L_x_302) ;  /* 0x0000000000288947 */ /* 0x006fea0003800000 */
[----:B------:R-:W0:Y:S02]  /*ee30*/  LDC R4, c[0x0][0x634] ;  /* 0x00018d00ff047b82 */ /* 0x000e240000000800 */
[----:B0-----:R-:W-:-:S05]  /*ee40*/  IADD3 R9, P0, R22, R4, RZ ;  /* 0x0000000416097210 */ /* 0x001fca0007f1e0ff */
        /* <DEDUP_REMOVED lines=8> */
.L_x_302:
[----:B------:R-:W0:Y:S01]  /*eed0*/  LDC.64 R20, c[0x0][0x640] ;  /* 0x00019000ff147b82 */ /* 0x000e220000000a00 */
[-CC-:B------:R-:W-:Y:S02]  /*eee0*/  SHF.R.U64 R14, R8, R10.reuse, R9.reuse ;  /* 0x0000000a080e7219 */ /* 0x180fe40000001209 */
[----:B------:R-:W-:Y:S02]  /*eef0*/  SHF.R.U32.HI R4, RZ, R10, R9 ;  /* 0x0000000aff047219 */ /* 0x000fe40000011609 */
[----:B------:R-:W-:-:S03]  /*ef00*/  IADD3 R7, P0, RZ, -R14, RZ ;  /* 0x8000000eff077210 */ /* 0x000fc60007f1e0ff */
[----:B------:R-:W1:Y:S02]  /*ef10*/  LDC R8, c[0x0][0x618] ;  /* 0x00018600ff087b82 */ /* 0x000e640000000800 */
[----:B------:R-:W-:Y:S02]  /*ef20*/  IMAD.X R5, RZ, RZ, ~R4, P0 ;  /* 0x000000ffff057224 */ /* 0x000fe400000e0e04 */
[----:B------:R-:W-:Y:S02]  /*ef30*/  IMAD.MOV.U32 R4, RZ, RZ, R22 ;  /* 0x000000ffff047224 */ /* 0x000fe400078e0016 */
[-C--:B------:R-:W-:Y:S02]  /*ef40*/  IMAD R6, R5, R16.reuse, RZ ;  /* 0x0000001005067224 */ /* 0x080fe400078e02ff */
[----:B------:R-:W2:Y:S01]  /*ef50*/  LDC R18, c[0x0][0x608] ;  /* 0x00018200ff127b82 */ /* 0x000ea20000000800 */
[----:B------:R-:W-:Y:S02]  /*ef60*/  IMAD.MOV.U32 R5, RZ, RZ, R23 ;  /* 0x000000ffff057224 */ /* 0x000fe400078e0017 */
[----:B------:R-:W-:-:S05]  /*ef70*/  IMAD.WIDE.U32 R4, R7, R16, R4 ;  /* 0x0000001007047225 */ /* 0x000fca00078e0004 */
[----:B------:R-:W3:Y:S01]  /*ef80*/  LDC R19, c[0x0][0x658] ;  /* 0x00019600ff137b82 */ /* 0x000ee20000000800 */
[----:B------:R-:W-:Y:S01]  /*ef90*/  IMAD R7, R7, R17, R6 ;  /* 0x0000001107077224 */ /* 0x000fe200078e0206 */
[----:B0-----:R-:W-:Y:S01]  /*efa0*/  ISETP.NE.U32.AND P0, PT, R20, RZ, PT ;  /* 0x000000ff1400720c */ /* 0x001fe20003f05070 */
[----:B------:R-:W-:Y:S02]  /*efb0*/  IMAD.MOV.U32 R6, RZ, RZ, -0x1 ;  /* 0xffffffffff067424 */ /* 0x000fe400078e00ff */
[----:B------:R-:W-:Y:S01]  /*efc0*/  IMAD.IADD R5, R5, 0x1, R7 ;  /* 0x0000000105057824 */ /* 0x000fe200078e0207 */
[----:B------:R-:W-:Y:S02]  /*efd0*/  ISETP.NE.AND.EX P0, PT, R21, RZ, PT, P0 ;  /* 0x000000ff1500720c */ /* 0x000fe40003f05300 */
[----:B------:R-:W0:Y:S02]  /*efe0*/  LDC R17, c[0x0][0x600] ;  /* 0x00018000ff117b82 */ /* 0x000e240000000800 */
[----:B-1----:R-:W-:-:S02]  /*eff0*/  SHF.R.U64 R10, R4, R8, R5 ;  /* 0x00000008040a7219 */ /* 0x002fc40000001205 */
[----:B------:R-:W-:-:S04]  /*f000*/  SHF.R.U32.HI R5, RZ, R8, R5 ;  /* 0x00000008ff057219 */ /* 0x000fc80000011605 */
[----:B------:R-:W1:Y:S01]  /*f010*/  LDC R22, c[0x0][0x648] ;  /* 0x00019200ff167b82 */ /* 0x000e620000000800 */
[-CC-:B--2---:R-:W-:Y:S02]  /*f020*/  SHF.R.U64 R15, R10, R18.reuse, R5.reuse ;  /* 0x000000120a0f7219 */ /* 0x184fe40000001205 */
[----:B------:R-:W-:Y:S01]  /*f030*/  SHF.R.U32.HI R4, RZ, R18, R5 ;  /* 0x00000012ff047219 */ /* 0x000fe20000011605 */
[----:B------:R-:W-:-:S04]  /*f040*/  IMAD.MOV.U32 R18, RZ, RZ, 0x1 ;  /* 0x00000001ff127424 */ /* 0x000fc800078e00ff */
[----:B------:R-:W2:Y:S01]  /*f050*/  LDC R23, c[0x0][0x638] ;  /* 0x00018e00ff177b82 */ /* 0x000ea20000000800 */
[-CC-:B---3--:R-:W-:Y:S02]  /*f060*/  SHF.R.U64 R16, R15, R19.reuse, R4.reuse ;  /* 0x000000130f107219 */ /* 0x188fe40000001204 */
[-C--:B------:R-:W-:Y:S02]  /*f070*/  SHF.L.U32 R6, R6, R19.reuse, RZ ;  /* 0x0000001306067219 */ /* 0x080fe400000006ff */
[----:B------:R-:W-:Y:S01]  /*f080*/  SHF.R.U32.HI R5, RZ, R19, R4 ;  /* 0x00000013ff057219 */ /* 0x000fe20000011604 */
[----:B------:R-:W-:Y:S01]  /*f090*/  IMAD.MOV.U32 R4, RZ, RZ, R16 ;  /* 0x000000ffff047224 */ /* 0x000fe200078e0010 */
[----:B------:R-:W-:Y:S01]  /*f0a0*/  LOP3.LUT R24, RZ, R6, RZ, 0x33, !PT ;  /* 0x00000006ff187212 */ /* 0x000fe200078e33ff */
[----:B------:R-:W3:Y:S01]  /*f0b0*/  LDC R25, c[0x0][0x610] ;  /* 0x00018400ff197b82 */ /* 0x000ee20000000800 */
[----:B------:R-:W-:Y:S05]  /*f0c0*/  @!P0 BRA `(.L_x_303) ;  /* 0x0000000000288947 */ /* 0x000fea0003800000 */
        /* <DEDUP_REMOVED lines=10> */
.L_x_303:
[----:B-1----:R-:W-:Y:S01]  /*f170*/  SHF.R.U64 R4, R4, R22, R5 ;  /* 0x0000001604047219 */ /* 0x002fe20000001205 */
[----:B0-----:R-:W-:Y:S01]  /*f180*/  VIADD R7, R17, 0xffffffff ;  /* 0xffffffff11077836 */ /* 0x001fe20000000000 */
[----:B------:R-:W-:Y:S01]  /*f190*/  SHF.L.U32 R18, R18, R19, RZ ;  /* 0x0000001312127219 */ /* 0x000fe200000006ff */
[----:B------:R-:W-:Y:S01]  /*f1a0*/  @P2 IMAD R0, R11, R12, R2 ;  /* 0x0000000c0b002224 */ /* 0x000fe200078e0202 */
[----:B------:R-:W-:Y:S01]  /*f1b0*/  LOP3.LUT R3, R15, R24, RZ, 0xc0, !PT ;  /* 0x000000180f037212 */ /* 0x000fe200078ec0ff */
[----:B------:R-:W-:Y:S01]  /*f1c0*/  IMAD.MOV R5, RZ, RZ, -R4 ;  /* 0x000000ffff057224 */ /* 0x000fe200078e0a04 */
[----:B------:R-:W-:Y:S01]  /*f1d0*/  LOP3.LUT R7, R10, R7, RZ, 0xc0, !PT ;  /* 0x000000070a077212 */ /* 0x000fe200078ec0ff */
[----:B------:R-:W-:Y:S02]  /*f1e0*/  IMAD.MOV.U32 R6, RZ, RZ, R14 ;  /* 0x000000ffff067224 */ /* 0x000fe400078e000e */
[----:B------:R-:W-:Y:S02]  /*f1f0*/  IMAD R3, R18, R4, R3 ;  /* 0x0000000412037224 */ /* 0x000fe400078e0203 */
[----:B--2---:R-:W-:-:S02]  /*f200*/  IMAD R2, R5, R23, R16 ;  /* 0x0000001705027224 */ /* 0x004fc400078e0210 */
[----:B---3--:R-:W-:Y:S02]  /*f210*/  IMAD R0, R3, R25, R0 ;  /* 0x0000001903007224 */ /* 0x008fe400078e0200 */
[----:B------:R-:W-:Y:S02]  /*f220*/  IMAD R5, R2, R17, R7 ;  /* 0x0000001102057224 */ /* 0x000fe400078e0207 */
[----:B------:R-:W-:-:S03]  /*f230*/  IMAD.MOV.U32 R4, RZ, RZ, 0x1 ;  /* 0x00000001ff047424 */ /* 0x000fc600078e00ff */
[----:B------:R-:W-:Y:S02]  /*f240*/  SEL R7, R5, R0, !P2 ;  /* 0x0000000005077207 */ /* 0x000fe40005000000 */
[----:B------:R-:W-:-:S07]  /*f250*/  SEL R5, R0, R5, !P2 ;  /* 0x0000000500057207 */ /* 0x000fce0005000000 */
.L_x_301:
[----:B------:R-:W-:-:S08]  /*f260*/  NOP ;  /* 0x0000000000007918 */ /* 0x000fd00000000000 */
[----:B------:R-:W0:-:S00]  /*f270*/  USETMAXREG.DEALLOC.CTAPOOL 0x28 ;  /* 0x00000028000079c8 */ /* 0x000e0000080e0500 */
[----:B------:R-:W-:-:S13]  /*f280*/  ISETP.NE.AND P0, PT, RZ, UR8, PT ;  /* 0x00000008ff007c0c */ /* 0x000fda000bf05270 */
[----:B------:R-:W-:Y:S05]  /*f290*/  @P0 EXIT ;  /* 0x000000000000094d */ /* 0x000fea0003800000 */
[----:B0-----:R-:W-:Y:S01]  /*f2a0*/  LOP3.LUT P0, RZ, R4, 0xff, RZ, 0xc0, !PT ;  /* 0x000000ff04ff7812 */ /* 0x001fe2000780c0ff */
[----:B------:R-:W-:Y:S02]  /*f2b0*/  IMAD.MOV.U32 R0, RZ, RZ, 0x1 ;  /* 0x00000001ff007424 */ /* 0x000fe400078e00ff */
[----:B------:R-:W-:-:S10]  /*f2c0*/  IMAD.MOV.U32 R8, RZ, RZ, RZ ;  /* 0x000000ffff087224 */ /* 0x000fd400078e00ff */
[----:B------:R-:W-:Y:S05]  /*f2d0*/  @!P0 BRA `(.L_x_304) ;  /* 0x0000000c009c8947 */ /* 0x000fea0003800000 */
[----:B------:R-:W0:Y:S01]  /*f2e0*/  S2UR UR8, SR_CgaCtaId ;  /* 0x00000000000879c3 */ /* 0x000e220000008800 */
[----:B------:R-:W-:Y:S01]  /*f2f0*/  ULDC UR4, c[0x0][0x28c] ;  /* 0x0000a30000047ab9 */ /* 0x000fe20000000800 */
[----:B------:R-:W-:Y:S01]  /*f300*/  ULDC UR5, c[0x0][0x600] ;  /* 0x0001800000057ab9 */ /* 0x000fe20000000800 */
[----:B------:R-:W-:Y:S01]  /*f310*/  UIADD3 UR14, UR4, 0x3f, URZ ;  /* 0x0000003f040e7890 */ /* 0x000fe2000fffe03f */
[----:B------:R-:W-:Y:S01]  /*f320*/  BSSY B0, `(.L_x_304) ;  /* 0x00000e2000007945 */ /* 0x000fe20003800000 */
[----:B------:R-:W-:Y:S01]  /*f330*/  ULDC UR11, c[0x0][0x658] ;  /* 0x00019600000b7ab9 */ /* 0x000fe20000000800 */
[----:B------:R-:W-:Y:S01]  /*f340*/  UMOV UR12, 0xffffffff ;  /* 0xffffffff000c7882 */ /* 0x000fe20000000000 */
[----:B------:R-:W-:Y:S01]  /*f350*/  UMOV UR16, 0x1 ;  /* 0x0000000100107882 */ /* 0x000fe20000000000 */
[----:B------:R-:W-:Y:S01]  /*f360*/  USHF.R.S32.HI UR15, URZ, 0x1f, UR14 ;  /* 0x0000001f3f0f7899 */ /* 0x000fe2000801140e */
[----:B------:R-:W-:Y:S01]  /*f370*/  IMAD.MOV.U32 R9, RZ, RZ, 0x1 ;  /* 0x00000001ff097424 */ /* 0x000fe200078e00ff */
[----:B------:R-:W-:Y:S01]  /*f380*/  ULDC UR9, c[0x0][0xc] ;  /* 0x0000030000097ab9 */ /* 0x000fe20000000800 */
[----:B------:R-:W-:Y:S01]  /*f390*/  UIADD3 UR4, UR5, -0x1, URZ ;  /* 0xffffffff05047890 */ /* 0x000fe2000fffe03f */
[----:B------:R-:W-:Y:S01]  /*f3a0*/  IMAD.MOV.U32 R0, RZ, RZ, 0x1 ;  /* 0x00000001ff007424 */ /* 0x000fe200078e00ff */
[----:B------:R-:W-:Y:S01]  /*f3b0*/  USHF.L.U32 UR18, UR12, UR11, URZ ;  /* 0x0000000b0c127299 */ /* 0x000fe2000800063f */
[----:B------:R-:W-:Y:S01]  /*f3c0*/  IMAD.MOV.U32 R8, RZ, RZ, RZ ;  /* 0x000000ffff087224 */ /* 0x000fe200078e00ff */
[----:B------:R-:W-:Y:S01]  /*f3d0*/  USHF.L.U32 UR5, UR16, UR11, URZ ;  /* 0x0000000b10057299 */ /* 0x000fe2000800063f */
[----:B------:R-:W-:Y:S01]  /*f3e0*/  ULDC UR12, c[0x0][0x10] ;  /* 0x00000400000c7ab9 */ /* 0x000fe20000000800 */
[----:B------:R-:W-:Y:S01]  /*f3f0*/  ULEA.HI UR15, UR15, UR14, URZ, 0x6 ;  /* 0x0000000e0f0f7291 */ /* 0x000fe2000f8f303f */
[----:B------:R-:W-:Y:S01]  /*f400*/  UMOV UR22, 0x55 ;  /* 0x0000005500167882 */ /* 0x000fe20000000000 */
[----:B------:R-:W-:-:S02]  /*f410*/  ULOP3.LUT UR29, UR13, 0x2, URZ, 0xfc, !UPT ;  /* 0x000000020d1d7892 */ /* 0x000fc4000f8efc3f */
[----:B------:R-:W-:Y:S02]  /*f420*/  USHF.R.S32.HI UR19, URZ, 0x6, UR15 ;  /* 0x000000063f137899 */ /* 0x000fe4000801140f */
[----:B0-----:R-:W-:Y:S02]  /*f430*/  ULOP3.LUT UR10, UR8, 0x1, URZ, 0xc0, !UPT ;  /* 0x00000001080a7892 */ /* 0x001fe4000f8ec03f */
[----:B------:R-:W-:Y:S02]  /*f440*/  USHF.R.U32.HI UR30, URZ, 0x1, UR8 ;  /* 0x000000013f1e7899 */ /* 0x000fe40008011608 */
[----:B------:R-:W-:Y:S02]  /*f450*/  USHF.L.U32 UR6, UR8, 0x7, URZ ;  /* 0x0000000708067899 */ /* 0x000fe4000800063f */
[----:B------:R-:W-:Y:S02]  /*f460*/  USHF.L.U32 UR7, UR8, 0xd, URZ ;  /* 0x0000000d08077899 */ /* 0x000fe4000800063f */
[----:B------:R-:W-:-:S02]  /*f470*/  ULOP3.LUT UR8, UR8, 0xfffffffe, URZ, 0xc0, !UPT ;  /* 0xfffffffe08087892 */ /* 0x000fc4000f8ec03f */
[----:B------:R-:W-:Y:S02]  /*f480*/  UISETP.GT.U32.AND UP0, UPT, UR10, 0xffff, UPT ;  /* 0x0000ffff0a00788c */ /* 0x000fe4000bf04070 */
[----:B------:R-:W-:Y:S02]  /*f490*/  USHF.L.U32 UR20, UR16, UR8, URZ ;  /* 0x0000000810147299 */ /* 0x000fe4000800063f */
[----:B------:R-:W-:Y:S02]  /*f4a0*/  ULOP3.LUT UR11, UR8, 0x1, URZ, 0xfc, !UPT ;  /* 0x00000001080b7892 */ /* 0x000fe4000f8efc3f */
[----:B------:R-:W-:Y:S02]  /*f4b0*/  UIMAD.WIDE.U32 UR8, UR9, UR12, URZ ;  /* 0x0000000c090872a5 */ /* 0x000fe4000f8e003f */
[----:B------:R-:W-:Y:S01]  /*f4c0*/  USEL UR10, UR10, 0xffff, !UP0 ;  /* 0x0000ffff0a0a7887 */ /* 0x000fe2000c000000 */
[----:B------:R-:W-:Y:S01]  /*f4d0*/  ULDC UR12, c[0x0][0x14] ;  /* 0x00000500000c7ab9 */ /* 0x000fe20000000800 */
[----:B------:R-:W-:-:S02]  /*f4e0*/  USHF.L.U32 UR11, UR16, UR11, URZ ;  /* 0x0000000b100b7299 */ /* 0x000fc4000800063f */
[----:B------:R-:W-:Y:S02]  /*f4f0*/  UIMAD.WIDE.U32 UR24, UR8, UR12, URZ ;  /* 0x0000000c081872a5 */ /* 0x000fe4000f8e003f */
[----:B------:R-:W-:Y:S02]  /*f500*/  UIMAD UR21, UR9, UR12, URZ ;  /* 0x0000000c091572a4 */ /* 0x000fe4000f8e023f */
[----:B------:R-:W-:Y:S02]  /*f510*/  ULOP3.LUT UR10, UR10, 0xffff, URZ, 0xc0, !UPT ;  /* 0x0000ffff0a0a7892 */ /* 0x000fe4000f8ec03f */
[----:B------:R-:W-:Y:S02]  /*f520*/  ULOP3.LUT UR6, UR6, 0x80, URZ, 0xc0, !UPT ;  /* 0x0000008006067892 */ /* 0x000fe4000f8ec03f */
[----:B------:R-:W-:Y:S02]  /*f530*/  ULOP3.LUT UR7, UR7, 0x2000, URZ, 0xc0, !UPT ;  /* 0x0000200007077892 */ /* 0x000fe4000f8ec03f */
[----:B------:R-:W-:-:S02]  /*f540*/  ULOP3.LUT UR18, URZ, UR18, URZ, 0x33, !UPT ;  /* 0x000000123f127292 */ /* 0x000fc4000f8e333f */
[----:B------:R-:W-:Y:S02]  /*f550*/  ULOP3.LUT UR20, UR20, UR11, URZ, 0xfc, !UPT ;  /* 0x0000000b14147292 */ /* 0x000fe4000f8efc3f */
[----:B------:R-:W-:Y:S02]  /*f560*/  UIADD3 UR21, UR25, UR21, URZ ;  /* 0x0000001519157290 */ /* 0x000fe4000fffe03f */
[----:B------:R-:W-:Y:S02]  /*f570*/  USHF.L.U32 UR22, UR22, UR10, URZ ;  /* 0x0000000a16167299 */ /* 0x000fe4000800063f */
[----:B------:R-:W-:Y:S01]  /*f580*/  UIADD3 UR31, UR19, 0x1, URZ ;  /* 0x00000001131f7890 */ /* 0x000fe2000fffe03f */
[----:B------:R-:W-:-:S11]  /*f590*/  ULDC.64 UR32, c[0x0][0x198] ;  /* 0x0000660000207ab9 */ /* 0x000fd60000000a00 */
.L_x_315:
[----:B------:R-:W-:-:S03]  /*f5a0*/  UMOV UR8, 0xffffffff ;  /* 0xffffffff00087882 */ /* 0x000fc60000000000 */
[----:B------:R-:W-:Y:S05]  /*f5b0*/  BRA.DIV UR8, `(.L_x_305) ;  /* 0x0000001208947947 */ /* 0x000fea000b800000 */
[----:B------:R-:W-:-:S13]  /*f5c0*/  ELECT P0, URZ, PT ;  /* 0x00000000003f782f */ /* 0x000fda0003800000 */
.L_x_331:
[----:B------:R-:W0:Y:S01]  /*f5d0*/  LDC R2, c[0x0][0x28c] ;  /* 0x0000a300ff027b82 */ /* 0x000e220000000800 */
[----:B------:R-:W-:Y:S01]  /*f5e0*/  BSSY B1, `(.L_x_306) ;  /* 0x000003d000017945 */ /* 0x000fe20003800000 */
[----:B0-----:R-:W-:-:S13]  /*f5f0*/  ISETP.LT.OR P0, PT, R2, 0x1, !P0 ;  /* 0x000000010200780c */ /* 0x001fda0004701670 */
[----:B------:R-:W-:Y:S05]  /*f600*/  @P0 BRA `(.L_x_307) ;  /* 0x0000000000e80947 */ /* 0x000fea0003800000 */
[----:B------:R-:W-:Y:S01]  /*f610*/  LEA R5, R5, UR30, 0x2 ;  /* 0x0000001e05057c11 */ /* 0x000fe2000f8e10ff */
[----:B------:R-:W-:Y:S01]  /*f620*/  IMAD.MOV.U32 R13, RZ, RZ, RZ ;  /* 0x000000ffff0d7224 */ /* 0x000fe200078e00ff */
[----:B------:R-:W-:Y:S01]  /*f630*/  LEA R7, R7, UR6, 0x8 ;  /* 0x0000000607077c11 */ /* 0x000fe2000f8e40ff */
[----:B------:R-:W-:Y:S02]  /*f640*/  IMAD.U32 R14, RZ, RZ, UR31 ;  /* 0x0000001fff0e7e24 */ /* 0x000fe4000f8e00ff */
[----:B------:R-:W-:Y:S02]  /*f650*/  IMAD.MOV.U32 R2, RZ, RZ, R0 ;  /* 0x000000ffff027224 */ /* 0x000fe400078e0000 */
[----:B------:R-:W-:Y:S02]  /*f660*/  IMAD.MOV.U32 R3, RZ, RZ, R8 ;  /* 0x000000ffff037224 */ /* 0x000fe400078e0008 */
[----:B------:R-:W-:-:S07]  /*f670*/  IMAD.SHL.U32 R10, R5, 0x20, RZ ;  /* 0x00000020050a7824 */ /* 0x000fce00078e00ff */
.L_x_310:
[----:B------:R-:W0:Y:S01]  /*f680*/  S2R R5, SR_CgaCtaId ;  /* 0x0000000000057919 */ /* 0x000e220000008800 */
[----:B------:R-:W-:Y:S01]  /*f690*/  MOV R4, 0x400 ;  /* 0x0000040000047802 */ /* 0x000fe20000000f00 */
[----:B------:R-:W1:Y:S03]  /*f6a0*/  S2R R15, SR_TID.X ;  /* 0x00000000000f7919 */ /* 0x000e660000002100 */
[----:B0-----:R-:W-:Y:S02]  /*f6b0*/  LEA R12, R5, R4, 0x18 ;  /* 0x00000004050c7211 */ /* 0x001fe400078ec0ff */
[----:B------:R-:W-:Y:S02]  /*f6c0*/  SHF.L.U32 R4, R2, 0x1f, RZ ;  /* 0x0000001f02047819 */ /* 0x000fe400000006ff */
[----:B-1----:R-:W-:Y:S01]  /*f6d0*/  LOP3.LUT P1, RZ, R15, 0x7f, RZ, 0xc0, !PT ;  /* 0x0000007f0fff7812 */ /* 0x002fe2000782c0ff */
[----:B------:R-:W-:-:S04]  /*f6e0*/  IMAD R11, R3, 0x8, R12 ;  /* 0x00000008030b7824 */ /* 0x000fc800078e020c */
[----:B------:R-:W0:Y:S08]  /*f6f0*/  SYNCS.PHASECHK.TRANS64.TRYWAIT P0, [R11+URZ+0x48], R4 ;  /* 0x000048040b0075a7 */ /* 0x000e30000800017f */
[----:B------:R-:W1:Y:S01]  /*f700*/  @!P1 LDC R5, c[0x0][0x500] ;  /* 0x00014000ff059b82 */ /* 0x000e620000000800 */
[----:B0-----:R-:W-:Y:S05]  /*f710*/  @!P0 BRA `(.L_x_308) ;  /* 0x00000010005c8947 */ /* 0x001fea0003800000 */
.L_x_332:
[----:B------:R-:W-:Y:S01]  /*f720*/  UPRMT UR8, UR29, 0x9910, URZ ;  /* 0x000099101d087896 */ /* 0x000fe2000800003f */
[----:B-1----:R1:W-:Y:S03]  /*f730*/  @!P1 SYNCS.ARRIVE.TRANS64 RZ, [R11+URZ], R5 ;  /* 0x000000050bff99a7 */ /* 0x0023e6000800003f */
[----:B------:R-:W-:-:S06]  /*f740*/  UISETP.NE.AND UP0, UPT, UR8, 0x2, UPT ;  /* 0x000000020800788c */ /* 0x000fcc000bf05270 */
[----:B------:R-:W-:-:S13]  /*f750*/  PLOP3.LUT P0, PT, PT, PT, UP0, 0x80, 0x0 ;  /* 0x000000000000781c */ /* 0x000fda0003f0f008 */
[----:B-1----:R-:W-:Y:S05]  /*f760*/  @P0 BRA `(.L_x_309) ;  /* 0x0000000000040947 */ /* 0x002fea0003800000 */
[----:B------:R-:W-:Y:S01]  /*f770*/  BPT.TRAP 0x1 ;  /* 0x000000040000795c */ /* 0x000fe20000300000 */
.L_x_309:
[C---:B0-----:R-:W-:Y:S01]  /*f780*/  LEA R4, R3.reuse, UR30, 0x2 ;  /* 0x0000001e03047c11 */ /* 0x041fe2000f8e10ff */
[----:B------:R-:W-:Y:S01]  /*f790*/  VIADD R14, R14, 0xffffffff ;  /* 0xffffffff0e0e7836 */ /* 0x000fe20000000000 */
[----:B------:R-:W-:Y:S01]  /*f7a0*/  R2UR UR11, R3 ;  /* 0x00000000030b72ca */ /* 0x000fe200000e0000 */
[----:B------:R-:W-:Y:S01]  /*f7b0*/  UIADD3 UR14, UP0, UR32, 0xf0, URZ ;  /* 0x000000f0200e7890 */ /* 0x000fe2000ff1e03f */
[----:B------:R-:W-:Y:S01]  /*f7c0*/  R2UR UR26, R12 ;  /* 0x000000000c1a72ca */ /* 0x000fe200000e0000 */
[----:B------:R-:W-:Y:S01]  /*f7d0*/  IMAD.U32 R4, R4, 0x800, R12 ;  /* 0x0000080004047824 */ /* 0x000fe200078e000c */
[----:B------:R-:W-:Y:S01]  /*f7e0*/  R2UR UR27, R10 ;  /* 0x000000000a1b72ca */ /* 0x000fe200000e0000 */
[----:B------:R-:W-:Y:S01]  /*f7f0*/  UIADD3 UR34, UP1, UR32, 0x1f0, URZ ;  /* 0x000001f020227890 */ /* 0x000fe2000ff3e03f */
[----:B------:R-:W-:Y:S01]  /*f800*/  R2UR UR9, R11 ;  /* 0x000000000b0972ca */ /* 0x000fe200000e0000 */
[----:B------:R-:W-:Y:S01]  /*f810*/  UIADD3.X UR15, URZ, UR33, URZ, UP0, !UPT ;  /* 0x000000213f0f7290 */ /* 0x000fe200087fe43f */
[----:B------:R-:W-:Y:S01]  /*f820*/  R2UR UR8, R4 ;  /* 0x00000000040872ca */ /* 0x000fe200000e0000 */
[----:B------:R-:W-:Y:S01]  /*f830*/  UPRMT UR23, URZ, 0x5410, UR22 ;  /* 0x000054103f177896 */ /* 0x000fe20008000016 */
[----:B------:R-:W-:Y:S01]  /*f840*/  R2UR UR10, R13 ;  /* 0x000000000d0a72ca */ /* 0x000fe200000e0000 */
[----:B------:R-:W-:Y:S01]  /*f850*/  VIADD R3, R3, 0x1 ;  /* 0x0000000103037836 */ /* 0x000fe20000000000 */
[----:B------:R-:W-:Y:S01]  /*f860*/  R2UR UR12, R6 ;  /* 0x00000000060c72ca */ /* 0x000fe200000e0000 */
[----:B------:R-:W-:Y:S01]  /*f870*/  ULEA UR11, UR11, UR7, 0xe ;  /* 0x000000070b0b7291 */ /* 0x000fe2000f8e703f */
[----:B------:R-:W-:Y:S01]  /*f880*/  R2UR UR28, R7 ;  /* 0x00000000071c72ca */ /* 0x000fe200000e0000 */
[----:B------:R-:W-:Y:S01]  /*f890*/  UPRMT UR36, URZ, 0x5410, UR20 ;  /* 0x000054103f247896 */ /* 0x000fe20008000014 */
[----:B------:R-:W-:Y:S01]  /*f8a0*/  ISETP.GT.AND P1, PT, R14, 0x1, PT ;  /* 0x000000010e00780c */ /* 0x000fe20003f24270 */
[----:B------:R-:W-:Y:S01]  /*f8b0*/  UIADD3 UR26, UR26, 0x12180, UR11 ;  /* 0x000121801a1a7890 */ /* 0x000fe2000fffe00b */
[----:B------:R-:W-:Y:S01]  /*f8c0*/  ISETP.NE.AND P0, PT, R3, 0x9, PT ;  /* 0x000000090300780c */ /* 0x000fe20003f05270 */
[----:B------:R-:W-:Y:S01]  /*f8d0*/  UIADD3.X UR35, URZ, UR33, URZ, UP1, !UPT ;  /* 0x000000213f237290 */ /* 0x000fe20008ffe43f */
[----:B------:R-:W-:Y:S01]  /*f8e0*/  VIADD R13, R13, 0x40 ;  /* 0x000000400d0d7836 */ /* 0x000fe20000000000 */
[----:B------:R-:W-:Y:S01]  /*f8f0*/  UIADD3 UR8, UR8, 0x180, URZ ;  /* 0x0000018008087890 */ /* 0x000fe2000fffe03f */
[----:B------:R-:W-:Y:S01]  /*f900*/  SEL R5, RZ, 0x1, P0 ;  /* 0x00000001ff057807 */ /* 0x000fe20000000000 */
[----:B------:R-:W-:Y:S01]  /*f910*/  UMOV UR16, 0x0 ;  /* 0x0000000000107882 */ /* 0x000fe20000000000 */
[----:B------:R-:W-:Y:S01]  /*f920*/  UMOV UR17, 0x10000000 ;  /* 0x1000000000117882 */ /* 0x000fe20000000000 */
[----:B------:R-:W-:Y:S01]  /*f930*/  UMOV UR11, UR27 ;  /* 0x0000001b000b7c82 */ /* 0x000fe20008000000 */
[----:B------:R-:W-:-:S02]  /*f940*/  LOP3.LUT R2, R2, R5, RZ, 0x3c, !PT ;  /* 0x0000000502027212 */ /* 0x000fc400078e3cff */
[----:B------:R-:W-:Y:S02]  /*f950*/  SEL R3, R3, RZ, P0 ;  /* 0x000000ff03037207 */ /* 0x000fe40000000000 */
[----:B------:R0:W-:Y:S02]  /*f960*/  UTMALDG.3D.MULTICAST [UR8], [UR14], UR23, desc[UR16] ;  /* 0x000010080e0073b4 */ /* 0x0001e40008011817 */
[----:B0-----:R-:W-:Y:S01]  /*f970*/  UMOV UR8, UR26 ;  /* 0x0000001a00087c82 */ /* 0x001fe20008000000 */
[----:B------:R-:W-:Y:S02]  /*f980*/  UMOV UR11, UR28 ;  /* 0x0000001c000b7c82 */ /* 0x000fe40008000000 */
[----:B------:R0:W-:Y:S02]  /*f990*/  UTMALDG.3D.MULTICAST [UR8], [UR34], UR36, desc[UR16] ;  /* 0x00001008220073b4 */ /* 0x0001e40008011824 */
[----:B0-----:R-:W-:Y:S05]  /*f9a0*/  @P1 BRA `(.L_x_310) ;  /* 0xfffffffc00341947 */ /* 0x001fea000383ffff */
.L_x_307:
[----:B------:R-:W-:Y:S05]  /*f9b0*/  BSYNC B1 ;  /* 0x0000000000017941 */ /* 0x000fea0003800000 */
.L_x_306:
[----:B------:R-:W2:Y:S01]  /*f9c0*/  LDL.LU R15, [R1+0x80] ;  /* 0x00008000010f7983 */ /* 0x000ea20000300800 */
[----:B------:R-:W-:Y:S01]  /*f9d0*/  LOP3.LUT P1, RZ, R9, 0xff, RZ, 0xc0, !PT ;  /* 0x000000ff09ff7812 */ /* 0x000fe2000782c0ff */
[----:B------:R-:W-:Y:S01]  /*f9e0*/  VIADD R8, R8, UR19 ;  /* 0x0000001308087c36 */ /* 0x000fe20008000000 */
[----:B------:R-:W-:Y:S01]  /*f9f0*/  ULDC.64 UR8, c[0x0][0x650] ;  /* 0x0001940000087ab9 */ /* 0x000fe20000000a00 */
[----:B------:R-:W3:Y:S01]  /*fa00*/  LDL.LU R12, [R1+0x84] ;  /* 0x00008400010c7983 */ /* 0x000ee20000300800 */
[----:B------:R-:W-:Y:S01]  /*fa10*/  IMAD.U32 R5, RZ, RZ, UR19 ;  /* 0x00000013ff057e24 */ /* 0x000fe2000f8e00ff */
[----:B------:R-:W-:Y:S01]  /*fa20*/  UISETP.GE.U32.AND UP0, UPT, UR19, 0x9, UPT ;  /* 0x000000091300788c */ /* 0x000fe2000bf06070 */
[----:B------:R-:W-:Y:S01]  /*fa30*/  ISETP.GT.U32.AND P0, PT, R8, 0x8, PT ;  /* 0x000000080800780c */ /* 0x000fe20003f04070 */
[----:B------:R-:W-:Y:S01]  /*fa40*/  BSSY B1, `(.L_x_311) ;  /* 0x000006d000017945 */ /* 0x000fe20003800000 */
[----:B------:R-:W-:Y:S01]  /*fa50*/  IMAD.MOV.U32 R7, RZ, RZ, -0x1 ;  /* 0xffffffffff077424 */ /* 0x000fe200078e00ff */
[----:B------:R-:W-:Y:S01]  /*fa60*/  PRMT R9, RZ, 0x7610, R9 ;  /* 0x00007610ff097816 */ /* 0x000fe20000000009 */
[----:B------:R-:W-:Y:S01]  /*fa70*/  IMAD.MOV.U32 R6, RZ, RZ, -0x1 ;  /* 0xffffffffff067424 */ /* 0x000fe200078e00ff */
[----:B------:R-:W-:-:S02]  /*fa80*/  ISETP.LT.U32.AND P0, PT, R5, 0x9, P0 ;  /* 0x000000090500780c */ /* 0x000fc40000701070 */
[----:B------:R-:W0:Y:S01]  /*fa90*/  @P1 S2R R3, SR_CgaCtaId ;  /* 0x0000000000031919 */ /* 0x000e220000008800 */
[----:B------:R-:W-:Y:S02]  /*faa0*/  @P1 MOV R2, 0x400 ;  /* 0x0000040000021802 */ /* 0x000fe40000000f00 */
[----:B------:R-:W-:Y:S02]  /*fab0*/  PLOP3.LUT P3, PT, PT, PT, UP0, 0x80, 0x0 ;  /* 0x000000000000781c */ /* 0x000fe40003f6f008 */
[----:B0-----:R-:W-:Y:S01]  /*fac0*/  @P1 LEA R4, R3, R2, 0x18 ;  /* 0x0000000203041211 */ /* 0x001fe200078ec0ff */
[----:B------:R-:W-:-:S03]  /*fad0*/  IMAD.WIDE.U32 R2, R8, 0x38e38e39, RZ ;  /* 0x38e38e3908027825 */ /* 0x000fc600078e00ff */
[----:B------:R0:W-:Y:S02]  /*fae0*/  @P1 SYNCS.ARRIVE.TRANS64.A1T0 RZ, [R4+URZ+0xa8], RZ ;  /* 0x0000a8ff04ff19a7 */ /* 0x0001e4000810003f */
[----:B------:R-:W-:Y:S02]  /*faf0*/  SHF.R.U32.HI R5, RZ, 0x1, R3 ;  /* 0x00000001ff057819 */ /* 0x000fe40000011603 */
[----:B------:R-:W-:Y:S02]  /*fb00*/  SEL R3, RZ, 0x1, !P0 ;  /* 0x00000001ff037807 */ /* 0x000fe40004000000 */
[----:B------:R-:W-:Y:S01]  /*fb10*/  PRMT R2, RZ, 0x7610, R2 ;  /* 0x00007610ff027816 */ /* 0x000fe20000000002 */
[----:B------:R-:W-:Y:S01]  /*fb20*/  IMAD R8, R5, -0x9, R8 ;  /* 0xfffffff705087824 */ /* 0x000fe200078e0208 */
[----:B------:R-:W-:-:S04]  /*fb30*/  LOP3.LUT R0, R0, R3, RZ, 0x3c, !PT ;  /* 0x0000000300007212 */ /* 0x000fc800078e3cff */
[----:B------:R-:W-:Y:S01]  /*fb40*/  @P3 LOP3.LUT R0, R0, 0x1, R5, 0x78, !PT ;  /* 0x0000000100003812 */ /* 0x000fe200078e7805 */
[----:B------:R-:W-:Y:S01]  /*fb50*/  IMAD.MOV.U32 R5, RZ, RZ, -0x1 ;  /* 0xffffffffff057424 */ /* 0x000fe200078e00ff */
[----:B---3--:R-:W-:-:S04]  /*fb60*/  IADD3 R12, P1, R12, UR24, RZ ;  /* 0x000000180c0c7c10 */ /* 0x008fc8000ff3e0ff */
[----:B--2---:R-:W-:Y:S01]  /*fb70*/  IADD3.X R15, R15, UR21, RZ, P1, !PT ;  /* 0x000000150f0f7c10 */ /* 0x004fe20008ffe4ff */
[----:B------:R0:W-:Y:S01]  /*fb80*/  STL [R1+0x84], R12 ;  /* 0x0000840c01007387 */ /* 0x0001e20000100800 */
[----:B------:R-:W-:-:S03]  /*fb90*/  ISETP.GE.U32.AND P0, PT, R12, UR8, PT ;  /* 0x000000080c007c0c */ /* 0x000fc6000bf06070 */
[----:B------:R0:W-:Y:S01]  /*fba0*/  STL [R1+0x80], R15 ;  /* 0x0000800f01007387 */ /* 0x0001e20000100800 */
[----:B------:R-:W-:-:S13]  /*fbb0*/  ISETP.GE.U32.AND.EX P0, PT, R15, UR9, PT, P0 ;  /* 0x000000090f007c0c */ /* 0x000fda000bf06100 */
[----:B0-----:R-:W-:Y:S05]  /*fbc0*/  @P0 BRA `(.L_x_312) ;  /* 0x0000000400500947 */ /* 0x001fea0003800000 */
[----:B------:R-:W-:Y:S01]  /*fbd0*/  ULDC.64 UR8, c[0x0][0x628] ;  /* 0x00018a0000087ab9 */ /* 0x000fe20000000a00 */
[----:B------:R-:W0:Y:S01]  /*fbe0*/  S2R R11, SR_CTAID.X ;  /* 0x00000000000b7919 */ /* 0x000e220000002500 */
[----:B------:R-:W-:Y:S01]  /*fbf0*/  ISETP.NE.U32.AND P0, PT, RZ, UR8, PT ;  /* 0x00000008ff007c0c */ /* 0x000fe2000bf05070 */
[----:B------:R-:W-:Y:S01]  /*fc00*/  ULDC UR11, c[0x0][0x630] ;  /* 0x00018c00000b7ab9 */ /* 0x000fe20000000800 */
[----:B------:R-:W-:Y:S01]  /*fc10*/  IMAD.MOV.U32 R2, RZ, RZ, R12 ;  /* 0x000000ffff027224 */ /* 0x000fe200078e000c */
[----:B------:R-:W1:Y:S01]  /*fc20*/  S2R R10, SR_CTAID.Y ;  /* 0x00000000000a7919 */ /* 0x000e620000002600 */
[----:B------:R-:W-:Y:S01]  /*fc30*/  ISETP.NE.AND.EX P0, PT, RZ, UR9, PT, P0 ;  /* 0x00000009ff007c0c */ /* 0x000fe2000bf05300 */
[----:B------:R-:W-:-:S12]  /*fc40*/  IMAD.MOV.U32 R3, RZ, RZ, R15 ;  /* 0x000000ffff037224 */ /* 0x000fd800078e000f */
[----:B------:R-:W-:Y:S05]  /*fc50*/  @!P0 BRA `(.L_x_313) ;  /* 0x0000000000288947 */ /* 0x000fea0003800000 */
[----:B------:R-:W-:Y:S02]  /*fc60*/  ULDC UR10, c[0x0][0x634] ;  /* 0x00018d00000a7ab9 */ /* 0x000fe40000000800 */
[----:B------:R-:W-:-:S05]  /*fc70*/  IADD3 R7, P0, R12, UR10, RZ ;  /* 0x0000000a0c077c10 */ /* 0x000fca000ff1e0ff */
[----:B------:R-:W-:-:S04]  /*fc80*/  IMAD.X R13, RZ, RZ, R15, P0 ;  /* 0x000000ffff0d7224 */ /* 0x000fc800000e060f */
[----:B------:R-:W-:-:S04]  /*fc90*/  IMAD.WIDE.U32 R4, R13, UR8, RZ ;  /* 0x000000080d047c25 */ /* 0x000fc8000f8e00ff */
[----:B------:R-:W-:-:S04]  /*fca0*/  IMAD.WIDE.U32 R4, P0, R7, UR9, R4 ;  /* 0x0000000907047c25 */ /* 0x000fc8000f800004 */
[----:B------:R-:W-:-:S04]  /*fcb0*/  IMAD.WIDE.U32 R6, R7, UR8, RZ ;  /* 0x0000000807067c25 */ /* 0x000fc8000f8e00ff */
[----:B------:R-:W-:Y:S01]  /*fcc0*/  IMAD.X R3, RZ, RZ, RZ, P0 ;  /* 0x000000ffff037224 */ /* 0x000fe200000e06ff */
[----:B------:R-:W-:Y:S01]  /*fcd0*/  IADD3 RZ, P0, R7, R4, RZ ;  /* 0x0000000407ff7210 */ /* 0x000fe20007f1e0ff */
[----:B------:R-:W-:-:S04]  /*fce0*/  IMAD.MOV.U32 R2, RZ, RZ, R5 ;  /* 0x000000ffff027224 */ /* 0x000fc800078e0005 */
[----:B------:R-:W-:-:S08]  /*fcf0*/  IMAD.WIDE.U32.X R2, R13, UR9, R2, P0 ;  /* 0x000000090d027c25 */ /* 0x000fd000080e0402 */
.L_x_313:
[--C-:B------:R-:W-:Y:S01]  /*fd00*/  SHF.R.U64 R6, R2, UR11, R3.reuse ;  /* 0x0000000b02067c19 */ /* 0x100fe20008001203 */
[----:B------:R-:W-:Y:S01]  /*fd10*/  ULDC.64 UR8, c[0x0][0x620] ;  /* 0x0001880000087ab9 */ /* 0x000fe20000000a00 */
[----:B------:R-:W-:Y:S01]  /*fd20*/  SHF.R.U32.HI R2, RZ, UR11, R3 ;  /* 0x0000000bff027c19 */ /* 0x000fe20008011603 */
[----:B------:R-:W-:Y:S01]  /*fd30*/  IMAD.MOV.U32 R3, RZ, RZ, R15 ;  /* 0x000000ffff037224 */ /* 0x000fe200078e000f */
[----:B------:R-:W-:Y:S01]  /*fd40*/  IADD3 R5, P0, RZ, -R6, RZ ;  /* 0x80000006ff057210 */ /* 0x000fe20007f1e0ff */
[----:B------:R-:W2:Y:S01]  /*fd50*/  LDC R16, c[0x0][0x144] ;  /* 0x00005100ff107b82 */ /* 0x000ea20000000800 */
[----:B0-----:R-:W-:Y:S01]  /*fd60*/  I2FP.F32.U32 R7, R11 ;  /* 0x0000000b00077245 */ /* 0x001fe20000201000 */
[----:B------:R-:W-:Y:S01]  /*fd70*/  ULDC.64 UR14, c[0x0][0x640] ;  /* 0x00019000000e7ab9 */ /* 0x000fe20000000a00 */
[----:B------:R-:W-:Y:S01]  /*fd80*/  ULDC UR10, c[0x0][0x608] ;  /* 0x00018200000a7ab9 */ /* 0x000fe20000000800 */
[----:B------:R-:W-:Y:S01]  /*fd90*/  IMAD.X R2, RZ, RZ, ~R2, P0 ;  /* 0x000000ffff027224 */ /* 0x000fe200000e0e02 */
[----:B------:R-:W-:-:S03]  /*fda0*/  ISETP.NE.U32.AND P0, PT, RZ, UR14, PT ;  /* 0x0000000eff007c0c */ /* 0x000fc6000bf05070 */
[----:B------:R-:W-:Y:S01]  /*fdb0*/  IMAD R4, R2, UR8, RZ ;  /* 0x0000000802047c24 */ /* 0x000fe2000f8e02ff */
[----:B------:R-:W0:Y:S01]  /*fdc0*/  LDC R13, c[0x0][0x148] ;  /* 0x00005200ff0d7b82 */ /* 0x000e220000000800 */
[----:B------:R-:W-:Y:S01]  /*fdd0*/  IMAD.MOV.U32 R2, RZ, RZ, R12 ;  /* 0x000000ffff027224 */ /* 0x000fe200078e000c */
[----:B------:R-:W-:-:S03]  /*fde0*/  ISETP.NE.AND.EX P0, PT, RZ, UR15, PT, P0 ;  /* 0x0000000fff007c0c */ /* 0x000fc6000bf05300 */
[----:B------:R-:W-:Y:S01]  /*fdf0*/  IMAD.WIDE.U32 R2, R5, UR8, R2 ;  /* 0x0000000805027c25 */ /* 0x000fe2000f8e0002 */
[----:B------:R-:W-:-:S03]  /*fe00*/  ULDC UR8, c[0x0][0x150] ;  /* 0x0000540000087ab9 */ /* 0x000fc60000000800 */
[----:B------:R-:W-:Y:S02]  /*fe10*/  IMAD R5, R5, UR9, R4 ;  /* 0x0000000905057c24 */ /* 0x000fe4000f8e0204 */
[----:B------:R-:W-:Y:S01]  /*fe20*/  FMUL R4, R7, UR8 ;  /* 0x0000000807047c20 */ /* 0x000fe20008400000 */
[----:B------:R-:W-:Y:S01]  /*fe30*/  ULDC UR8, c[0x0][0x618] ;  /* 0x0001860000087ab9 */ /* 0x000fe20000000800 */
[----:B------:R-:W-:Y:S01]  /*fe40*/  ULDC UR9, c[0x0][0x154] ;  /* 0x0000550000097ab9 */ /* 0x000fe20000000800 */
[----:B------:R-:W-:-:S03]  /*fe50*/  IMAD.IADD R3, R3, 0x1, R5 ;  /* 0x0000000103037824 */ /* 0x000fc600078e0205 */
[----:B------:R-:W3:Y:S02]  /*fe60*/  F2I.U32.TRUNC.NTZ R4, R4 ;  /* 0x0000000400047305 */ /* 0x000ee4000020f000 */
[----:B------:R-:W-:Y:S02]  /*fe70*/  SHF.R.U64 R7, R2, UR8, R3 ;  /* 0x0000000802077c19 */ /* 0x000fe40008001203 */
[----:B-1----:R-:W-:-:S05]  /*fe80*/  I2FP.F32.U32 R2, R10 ;  /* 0x0000000a00027245 */ /* 0x002fca0000201000 */
[----:B------:R-:W-:Y:S01]  /*fe90*/  FMUL R5, R2, UR9 ;  /* 0x0000000902057c20 */ /* 0x000fe20008400000 */
[----:B------:R-:W-:Y:S01]  /*fea0*/  SHF.R.U32.HI R2, RZ, UR8, R3 ;  /* 0x00000008ff027c19 */ /* 0x000fe20008011603 */
[----:B------:R-:W-:Y:S02]  /*feb0*/  ULDC UR8, c[0x0][0x658] ;  /* 0x0001960000087ab9 */ /* 0x000fe40000000800 */
[----:B------:R1:W4:Y:S01]  /*fec0*/  F2I.U32.TRUNC.NTZ R15, R5 ;  /* 0x00000005000f7305 */ /* 0x000322000020f000 */
[--C-:B------:R-:W-:Y:S02]  /*fed0*/  SHF.R.U64 R14, R7, UR10, R2.reuse ;  /* 0x0000000a070e7c19 */ /* 0x100fe40008001202 */
[----:B------:R-:W-:Y:S01]  /*fee0*/  SHF.R.U32.HI R3, RZ, UR10, R2 ;  /* 0x0000000aff037c19 */ /* 0x000fe20008011602 */
[----:B---3--:R-:W-:-:S03]  /*fef0*/  IMAD.MOV R2, RZ, RZ, -R4 ;  /* 0x000000ffff027224 */ /* 0x008fc600078e0a04 */
[----:B------:R-:W-:Y:S01]  /*ff00*/  SHF.R.U64 R12, R14, UR8, R3 ;  /* 0x000000080e0c7c19 */ /* 0x000fe20008001203 */
[----:B--2---:R-:W-:Y:S01]  /*ff10*/  IMAD R17, R16, R2, R11 ;  /* 0x0000000210117224 */ /* 0x004fe200078e020b */
[----:B------:R-:W-:-:S03]  /*ff20*/  SHF.R.U32.HI R4, RZ, UR8, R3 ;  /* 0x00000008ff047c19 */ /* 0x000fc60008011603 */
[----:B------:R-:W-:Y:S02]  /*ff30*/  IMAD.MOV.U32 R2, RZ, RZ, R12 ;  /* 0x000000ffff027224 */ /* 0x000fe400078e000c */
[----:B------:R-:W-:Y:S01]  /*ff40*/  IMAD.MOV.U32 R3, RZ, RZ, R4 ;  /* 0x000000ffff037224 */ /* 0x000fe200078e0004 */
[----:B-1--4-:R-:W-:Y:S06]  /*ff50*/  @!P0 BRA `(.L_x_314) ;  /* 0x0000000000288947 */ /* 0x012fec0003800000 */
[----:B------:R-:W-:Y:S02]  /*ff60*/  ULDC UR8, c[0x0][0x64c] ;  /* 0x0001930000087ab9 */ /* 0x000fe40000000800 */
[----:B------:R-:W-:-:S05]  /*ff70*/  IADD3 R3, P0, R12, UR8, RZ ;  /* 0x000000080c037c10 */ /* 0x000fca000ff1e0ff */
[----:B------:R-:W-:-:S04]  /*ff80*/  IMAD.X R11, RZ, RZ, R4, P0 ;  /* 0x000000ffff0b7224 */ /* 0x000fc800000e0604 */
[----:B------:R-:W-:-:S04]  /*ff90*/  IMAD.WIDE.U32 R4, R11, UR14, RZ ;  /* 0x0000000e0b047c25 */ /* 0x000fc8000f8e00ff */
[----:B------:R-:W-:-:S04]  /*ffa0*/  IMAD.WIDE.U32 R4, P0, R3, UR15, R4 ;  /* 0x0000000f03047c25 */ /* 0x000fc8000f800004 */
[----:B------:R-:W-:-:S04]  /*ffb0*/  IMAD.WIDE.U32 R2, R3, UR14, RZ ;  /* 0x0000000e03027c25 */ /* 0x000fc8000f8e00ff */
[----:B------:R-:W-:Y:S01]  /*ffc0*/  IMAD.MOV.U32 R2, RZ, RZ, R5 ;  /* 0x000000ffff027224 */ /* 0x000fe200078e0005 */
[----:B------:R-:W-:Y:S01]  /*ffd0*/  IADD3 RZ, P1, R3, R4, RZ ;  /* 0x0000000403ff7210 */ /* 0x000fe20007f3e0ff */
[----:B------:R-:W-:-:S04]  /*ffe0*/  IMAD.X R3, RZ, RZ, RZ, P0 ;  /* 0x000000ffff037224 */ /* 0x000fc800000e06ff */
[----:B------:R-:W-:-:S08]  /*fff0*/  IMAD.WIDE.U32.X R2, R11, UR15, R2, P1 ;  /* 0x0000000f0b027c25 */ /* 0x000fd000088e0402 */
.L_x_314:
[----:B------:R-:W-:Y:S01]  /*10000*/  ULDC UR8, c[0x0][0x648] ;  /* 0x0001920000087ab9 */ /* 0x000fe20000000800 */
[----:B------:R-:W-:Y:S01]  /*10010*/  IMAD.MOV R15, RZ, RZ, -R15 ;  /* 0x000000ffff0f7224 */ /* 0x000fe200078e0a0f */
[----:B------:R-:W-:Y:S01]  /*10020*/  SHF.R.U64 R3, R2, UR8, R3 ;  /* 0x0000000802037c19 */ /* 0x000fe20008001203 */
[----:B------:R-:W-:Y:S01]  /*10030*/  ULDC UR8, c[0x0][0x638] ;  /* 0x00018e0000087ab9 */ /* 0x000fe20000000800 */
[----:B------:R-:W-:Y:S01]  /*10040*/  LOP3.LUT R2, R14, UR18, RZ, 0xc0, !PT ;  /* 0x000000120e027c12 */ /* 0x000fe2000f8ec0ff */
[----:B0-----:R-:W-:Y:S01]  /*10050*/  @P2 IMAD R17, R13, R15, R10 ;  /* 0x0000000f0d112224 */ /* 0x001fe200078e020a */
[----:B------:R-:W-:Y:S01]  /*10060*/  LOP3.LUT R7, R7, UR4, RZ, 0xc0, !PT ;  /* 0x0000000407077c12 */ /* 0x000fe2000f8ec0ff */
[----:B------:R-:W-:Y:S01]  /*10070*/  IMAD.MOV R5, RZ, RZ, -R3 ;  /* 0x000000ffff057224 */ /* 0x000fe200078e0a03 */
[----:B------:R-:W-:Y:S01]  /*10080*/  ULDC UR9, c[0x0][0x610] ;  /* 0x0001840000097ab9 */ /* 0x000fe20000000800 */
[----:B------:R-:W-:Y:S02]  /*10090*/  IMAD R2, R3, UR5, R2 ;  /* 0x0000000503027c24 */ /* 0x000fe4000f8e0202 */
[----:B------:R-:W-:Y:S01]  /*100a0*/  IMAD R12, R5, UR8, R12 ;  /* 0x00000008050c7c24 */ /* 0x000fe2000f8e020c */
[----:B------:R-:W-:Y:S01]  /*100b0*/  ULDC UR8, c[0x0][0x600] ;  /* 0x0001800000087ab9 */ /* 0x000fe20000000800 */
[----:B------:R-:W-:-:S02]  /*100c0*/  IMAD R5, R2, UR9, R17 ;  /* 0x0000000902057c24 */ /* 0x000fc4000f8e0211 */
[----:B------:R-:W-:Y:S02]  /*100d0*/  IMAD R12, R12, UR8, R7 ;  /* 0x000000080c0c7c24 */ /* 0x000fe4000f8e0207 */
[----:B------:R-:W-:-:S03]  /*100e0*/  IMAD.MOV.U32 R2, RZ, RZ, 0x1 ;  /* 0x00000001ff027424 */ /* 0x000fc600078e00ff */
[----:B------:R-:W-:Y:S02]  /*100f0*/  SEL R7, R12, R5, !P2 ;  /* 0x000000050c077207 */ /* 0x000fe40005000000 */
[----:B------:R-:W-:-:S07]  /*10100*/  SEL R5, R5, R12, !P2 ;  /* 0x0000000c05057207 */ /* 0x000fce0005000000 */
.L_x_312:
[----:B------:R-:W-:Y:S05]  /*10110*/  BSYNC B1 ;  /* 0x0000000000017941 */ /* 0x000fea0003800000 */
.L_x_311:
[----:B------:R-:W-:-:S13]  /*10120*/  LOP3.LUT P0, RZ, R2, 0xff, RZ, 0xc0, !PT ;  /* 0x000000ff02ff7812 */ /* 0x000fda000780c0ff */
[----:B------:R-:W-:Y:S05]  /*10130*/  @P0 BRA `(.L_x_315) ;  /* 0xfffffff400180947 */ /* 0x000fea000383ffff */
[----:B------:R-:W-:Y:S05]  /*10140*/  BSYNC B0 ;  /* 0x0000000000007941 */ /* 0x000fea0003800000 */
.L_x_304:
[----:B------:R-:W-:-:S03]  /*10150*/  UMOV UR8, 0xffffffff ;  /* 0xffffffff00087882 */ /* 0x000fc60000000000 */
[----:B------:R-:W-:Y:S05]  /*10160*/  BRA.DIV UR8, `(.L_x_316) ;  /* 0x0000000608dc7947 */ /* 0x000fea000b800000 */
[----:B------:R-:W-:-:S13]  /*10170*/  ELECT P0, URZ, PT ;  /* 0x00000000003f782f */ /* 0x000fda0003800000 */
.L_x_335:
[----:B------:R-:W-:Y:S04]  /*10180*/  BSSY B0, `(.L_x_317) ;  /* 0x0000059000007945 */ /* 0x000fe80003800000 */
[----:B------:R-:W-:Y:S05]  /*10190*/  @!P0 BRA `(.L_x_318) ;  /* 0x00000004005c8947 */ /* 0x000fea0003800000 */
[----:B------:R-:W-:-:S04]  /*101a0*/  ULOP3.LUT UR8, UR13, 0x2, URZ, 0xfc, !UPT ;  /* 0x000000020d087892 */ /* 0x000fc8000f8efc3f */
[----:B------:R-:W-:-:S06]  /*101b0*/  UISETP.NE.AND UP0, UPT, UR8, 0x3, UPT ;  /* 0x000000030800788c */ /* 0x000fcc000bf05270 */
[----:B------:R-:W-:-:S13]  /*101c0*/  PLOP3.LUT P0, PT, PT, PT, UP0, 0x80, 0x0 ;  /* 0x000000000000781c */ /* 0x000fda0003f0f008 */
[----:B------:R-:W-:Y:S05]  /*101d0*/  @!P0 BRA `(.L_x_319) ;  /* 0x0000000000048947 */ /* 0x000fea0003800000 */
[----:B------:R-:W-:Y:S01]  /*101e0*/  BPT.TRAP 0x1 ;  /* 0x000000040000795c */ /* 0x000fe20000300000 */
.L_x_319:
[----:B------:R-:W0:Y:S01]  /*101f0*/  S2R R3, SR_CgaCtaId ;  /* 0x0000000000037919 */ /* 0x000e220000008800 */
[----:B------:R-:W-:-:S04]  /*10200*/  MOV R2, 0x400 ;  /* 0x0000040000027802 */ /* 0x000fc80000000f00 */
[----:B0-----:R-:W-:Y:S02]  /*10210*/  LEA R3, R3, R2, 0x18 ;  /* 0x0000000203037211 */ /* 0x001fe400078ec0ff */
[----:B------:R-:W-:-:S03]  /*10220*/  SHF.L.U32 R2, R0, 0x1f, RZ ;  /* 0x0000001f00027819 */ /* 0x000fc600000006ff */
[----:B------:R-:W-:-:S04]  /*10230*/  VIADD R3, R3, 0x48 ;  /* 0x0000004803037836 */ /* 0x000fc80000000000 */
[C---:B------:R-:W-:Y:S02]  /*10240*/  IMAD R7, R8.reuse, 0x8, R3 ;  /* 0x0000000808077824 */ /* 0x040fe400078e0203 */
[----:B------:R-:W-:Y:S02]  /*10250*/  VIADD R8, R8, 0x1 ;  /* 0x0000000108087836 */ /* 0x000fe40000000000 */
[----:B------:R-:W0:Y:S03]  /*10260*/  SYNCS.PHASECHK.TRANS64.TRYWAIT P0, [R7+URZ], R2 ;  /* 0x00000002070075a7 */ /* 0x000e26000800017f */
[----:B------:R-:W-:-:S04]  /*10270*/  ISETP.NE.AND P1, PT, R8, 0x9, PT ;  /* 0x000000090800780c */ /* 0x000fc80003f25270 */
[----:B------:R-:W-:Y:S02]  /*10280*/  SEL R5, RZ, 0x1, P1 ;  /* 0x00000001ff057807 */ /* 0x000fe40000800000 */
[----:B------:R-:W-:Y:S02]  /*10290*/  SEL R8, R8, RZ, P1 ;  /* 0x000000ff08087207 */ /* 0x000fe40000800000 */
[----:B------:R-:W-:-:S03]  /*102a0*/  LOP3.LUT R5, R0, R5, RZ, 0x3c, !PT ;  /* 0x0000000500057212 */ /* 0x000fc600078e3cff */
[----:B------:R-:W-:Y:S01]  /*102b0*/  IMAD R9, R8, 0x8, R3 ;  /* 0x0000000808097824 */ /* 0x000fe200078e0203 */
[----:B------:R-:W-:Y:S01]  /*102c0*/  SHF.L.U32 R4, R5, 0x1f, RZ ;  /* 0x0000001f05047819 */ /* 0x000fe200000006ff */
[----:B0-----:R-:W-:Y:S06]  /*102d0*/  @!P0 BRA `(.L_x_320) ;  /* 0x0000000400a08947 */ /* 0x001fec0003800000 */
.L_x_336:
[----:B------:R-:W1:Y:S01]  /*102e0*/  SYNCS.PHASECHK.TRANS64.TRYWAIT P0, [R9+URZ], R4 ;  /* 0x00000004090075a7 */ /* 0x000e62000800017f */
[----:B------:R-:W-:-:S05]  /*102f0*/  VIADD R0, R8, 0x1 ;  /* 0x0000000108007836 */ /* 0x000fca0000000000 */
[----:B------:R-:W-:-:S04]  /*10300*/  ISETP.NE.AND P1, PT, R0, 0x9, PT ;  /* 0x000000090000780c */ /* 0x000fc80003f25270 */
[----:B0-----:R-:W-:Y:S02]  /*10310*/  SEL R2, RZ, 0x1, P1 ;  /* 0x00000001ff027807 */ /* 0x001fe40000800000 */
[----:B------:R-:W-:Y:S02]  /*10320*/  SEL R0, R0, RZ, P1 ;  /* 0x000000ff00007207 */ /* 0x000fe40000800000 */
[----:B------:R-:W-:-:S03]  /*10330*/  LOP3.LUT R7, R5, R2, RZ, 0x3c, !PT ;  /* 0x0000000205077212 */ /* 0x000fc600078e3cff */
[----:B------:R-:W-:Y:S01]  /*10340*/  IMAD R6, R0, 0x8, R3 ;  /* 0x0000000800067824 */ /* 0x000fe200078e0203 */
[----:B------:R-:W-:Y:S01]  /*10350*/  SHF.L.U32 R5, R7, 0x1f, RZ ;  /* 0x0000001f07057819 */ /* 0x000fe200000006ff */
[----:B-1----:R-:W-:Y:S06]  /*10360*/  @!P0 BRA `(.L_x_321) ;  /* 0x0000000400908947 */ /* 0x002fec0003800000 */
.L_x_337:
[----:B------:R-:W1:Y:S01]  /*10370*/  SYNCS.PHASECHK.TRANS64.TRYWAIT P0, [R6+URZ], R5 ;  /* 0x00000005060075a7 */ /* 0x000e62000800017f */
[----:B------:R-:W-:-:S05]  /*10380*/  VIADD R0, R0, 0x1 ;  /* 0x0000000100007836 */ /* 0x000fca0000000000 */
[----:B------:R-:W-:-:S04]  /*10390*/  ISETP.NE.AND P1, PT, R0, 0x9, PT ;  /* 0x000000090000780c */ /* 0x000fc80003f25270 */
[----:B------:R-:W-:Y:S02]  /*103a0*/  SEL R2, RZ, 0x1, P1 ;  /* 0x00000001ff027807 */ /* 0x000fe40000800000 */
[----:B------:R-:W-:Y:S02]  /*103b0*/  SEL R0, R0, RZ, P1 ;  /* 0x000000ff00007207 */ /* 0x000fe40000800000 */
[----:B------:R-:W-:-:S03]  /*103c0*/  LOP3.LUT R7, R7, R2, RZ, 0x3c, !PT ;  /* 0x0000000207077212 */ /* 0x000fc600078e3cff */
[----:B0-----:R-:W-:Y:S01]  /*103d0*/  IMAD R9, R0, 0x8, R3 ;  /* 0x0000000800097824 */ /* 0x001fe200078e0203 */
[----:B------:R-:W-:Y:S01]  /*103e0*/  SHF.L.U32 R4, R7, 0x1f, RZ ;  /* 0x0000001f07047819 */ /* 0x000fe200000006ff */
[----:B-1----:R-:W-:Y:S06]  /*103f0*/  @!P0 BRA `(.L_x_322) ;  /* 0x0000000400808947 */ /* 0x002fec0003800000 */
.L_x_338:
        /* <DEDUP_REMOVED lines=9> */
.L_x_339:
        /* <DEDUP_REMOVED lines=9> */
.L_x_340:
        /* <DEDUP_REMOVED lines=9> */
.L_x_341:
        /* <DEDUP_REMOVED lines=9> */
.L_x_342:
[----:B------:R-:W1:Y:S01]  /*10640*/  SYNCS.PHASECHK.TRANS64.TRYWAIT P0, [R9+URZ], R4 ;  /* 0x00000004090075a7 */ /* 0x000e62000800017f */
[----:B------:R-:W-:-:S05]  /*10650*/  VIADD R0, R0, 0x1 ;  /* 0x0000000100007836 */ /* 0x000fca0000000000 */
[----:B------:R-:W-:-:S04]  /*10660*/  ISETP.NE.AND P1, PT, R0, 0x9, PT ;  /* 0x000000090000780c */ /* 0x000fc80003f25270 */
[----:B------:R-:W-:Y:S02]  /*10670*/  SEL R2, RZ, 0x1, P1 ;  /* 0x00000001ff027807 */ /* 0x000fe40000800000 */
[----:B------:R-:W-:Y:S02]  /*10680*/  SEL R0, R0, RZ, P1 ;  /* 0x000000ff00007207 */ /* 0x000fe40000800000 */
[----:B------:R-:W-:Y:S01]  /*10690*/  LOP3.LUT R2, R7, R2, RZ, 0x3c, !PT ;  /* 0x0000000207027212 */ /* 0x000fe200078e3cff */
[----:B-1----:R-:W-:Y:S06]  /*106a0*/  @!P0 BRA `(.L_x_327) ;  /* 0x0000000400388947 */ /* 0x002fec0003800000 */
.L_x_343:
[----:B------:R-:W-:Y:S01]  /*106b0*/  IMAD R3, R0, 0x8, R3 ;  /* 0x0000000800037824 */ /* 0x000fe200078e0203 */
[----:B------:R-:W-:-:S07]  /*106c0*/  SHF.L.U32 R0, R2, 0x1f, RZ ;  /* 0x0000001f02007819 */ /* 0x000fce00000006ff */
.L_x_328:
[----:B--2---:R2:W3:Y:S02]  /*106d0*/  SYNCS.PHASECHK.TRANS64.TRYWAIT P0, [R3+URZ], R0 ;  /* 0x00000000030075a7 */ /* 0x0044e4000800017f */
[----:B---3--:R-:W-:Y:S05]  /*106e0*/  @!P0 NANOSLEEP.SYNCS 0x989680 ;  /* 0x009896800000895d */ /* 0x008fea0003900000 */
[----:B------:R-:W3:Y:S02]  /*106f0*/  @!P0 SYNCS.PHASECHK.TRANS64 P0, [R3+URZ], R0 ;  /* 0x00000000030085a7 */ /* 0x000ee4000800007f */
[----:B---3--:R-:W-:Y:S05]  /*10700*/  @!P0 BRA `(.L_x_328) ;  /* 0xfffffffc00f08947 */ /* 0x008fea000383ffff */
.L_x_318:
[----:B------:R-:W-:Y:S05]  /*10710*/  BSYNC B0 ;  /* 0x0000000000007941 */ /* 0x000fea0003800000 */
.L_x_317:
[----:B------:R-:W-:Y:S05]  /*10720*/  EXIT ;  /* 0x000000000000794d */ /* 0x000fea0003800000 */
.L_x_22:
[----:B-1----:R-:W-:-:S04]  /*10730*/  IMAD.U32 R3, RZ, RZ, UR6 ;  /* 0x00000006ff037e24 */ /* 0x002fc8000f8e00ff */
[----:B------:R1:W2:Y:S03]  /*10740*/  SYNCS.PHASECHK.TRANS64.TRYWAIT P0, [R3+URZ], R0 ;  /* 0x00000000030075a7 */ /* 0x0002a6000800017f */
[----:B--2---:R-:W-:Y:S05]  /*10750*/  @!P0 NANOSLEEP.SYNCS 0x989680 ;  /* 0x009896800000895d */ /* 0x004fea0003900000 */
[----:B------:R-:W2:Y:S02]  /*10760*/  @!P0 SYNCS.PHASECHK.TRANS64 P0, [R3+URZ], R0 ;  /* 0x00000000030085a7 */ /* 0x000ea4000800007f */
[----:B--2---:R-:W-:Y:S05]  /*10770*/  @!P0 BRA `(.L_x_22) ;  /* 0xfffffffc00ec8947 */ /* 0x004fea000383ffff */
[----:B------:R-:W-:Y:S05]  /*10780*/  BRA `(.L_x_21) ;  /* 0xffffff1400dc7947 */ /* 0x000fea000383ffff */
.L_x_28:
[----:B-----5:R1:W-:Y:S02]  /*10790*/  STL [R1+0x90], R0 ;  /* 0x0000900001007387 */ /* 0x0203e40000100800 */
[----:B-1----:R-:W-:-:S04]  /*107a0*/  IMAD.U32 R0, RZ, RZ, UR9 ;  /* 0x00000009ff007e24 */ /* 0x002fc8000f8e00ff */
[----:B------:R1:W3:Y:S03]  /*107b0*/  SYNCS.PHASECHK.TRANS64.TRYWAIT P0, [R0+URZ], R229 ;  /* 0x000000e5000075a7 */ /* 0x0002e6000800017f */
[----:B---3--:R-:W-:Y:S05]  /*107c0*/  @!P0 NANOSLEEP.SYNCS 0x989680 ;  /* 0x009896800000895d */ /* 0x008fea0003900000 */
[----:B------:R1:W3:Y:S02]  /*107d0*/  @!P0 SYNCS.PHASECHK.TRANS64 P0, [R0+URZ], R229 ;  /* 0x000000e5000085a7 */ /* 0x0002e4000800007f */
[----:B-1----:R1:W5:Y:S02]  /*107e0*/  LDL.LU R0, [R1+0x90] ;  /* 0x0000900001007983 */ /* 0x0023640000300800 */
[----:B-1-3--:R-:W-:Y:S05]  /*107f0*/  @!P0 BRA `(.L_x_28) ;  /* 0xfffffffc00e48947 */ /* 0x00afea000383ffff */
[----:B------:R-:W-:Y:S05]  /*10800*/  BRA `(.L_x_27) ;  /* 0xffffff2800507947 */ /* 0x000fea000383ffff */
.L_x_305:
[----:B------:R-:W-:Y:S01]  /*10810*/  BSSY B1, `(.L_x_329) ;  /* 0x0000006000017945 */ /* 0x000fe20003800000 */
[----:B------:R-:W-:-:S07]  /*10820*/  IMAD.MOV.U32 R2, RZ, RZ, -0x1 ;  /* 0xffffffffff027424 */ /* 0x000fce00078e00ff */
[----:B------:R-:W-:Y:S05]  /*10830*/  WARPSYNC.COLLECTIVE R2, `(.L_x_330) ;  /* 0x00000000020c7348 */ /* 0x000fea0003c00000 */
[----:B------:R-:W-:Y:S02]  /*10840*/  ELECT P0, UR62, PT ;  /* 0x00000000003e782f */ /* 0x000fe40003800000 */
[----:B------:R-:W-:Y:S01]  /*10850*/  MOV R2, UR62 ;  /* 0x0000003e00027c02 */ /* 0x000fe20008000f00 */
[----:B------:R-:W-:Y:S10]  /*10860*/  ENDCOLLECTIVE ;  /* 0x000000000000791b */ /* 0x000ff40003800000 */
.L_x_330:
[----:B------:R-:W-:Y:S05]  /*10870*/  BSYNC B1 ;  /* 0x0000000000017941 */ /* 0x000fea0003800000 */
.L_x_329:
[----:B------:R-:W-:Y:S05]  /*10880*/  BRA `(.L_x_331) ;  /* 0xffffffec00507947 */ /* 0x000fea000383ffff */
.L_x_308:
[----:B0-----:R0:W2:Y:S02]  /*10890*/  SYNCS.PHASECHK.TRANS64.TRYWAIT P0, [R11+URZ+0x48], R4 ;  /* 0x000048040b0075a7 */ /* 0x0010a4000800017f */
[----:B--2---:R-:W-:Y:S05]  /*108a0*/  @!P0 NANOSLEEP.SYNCS 0x989680 ;  /* 0x009896800000895d */ /* 0x004fea0003900000 */
[----:B------:R-:W2:Y:S02]  /*108b0*/  @!P0 SYNCS.PHASECHK.TRANS64 P0, [R11+URZ+0x48], R4 ;  /* 0x000048040b0085a7 */ /* 0x000ea4000800007f */
[----:B--2---:R-:W-:Y:S05]  /*108c0*/  @!P0 BRA `(.L_x_308) ;  /* 0xfffffffc00f08947 */ /* 0x004fea000383ffff */
[----:B------:R-:W-:Y:S05]  /*108d0*/  BRA `(.L_x_332) ;  /* 0xffffffec00907947 */ /* 0x000fea000383ffff */
.L_x_316:
[----:B------:R-:W-:Y:S01]  /*108e0*/  BSSY B0, `(.L_x_333) ;  /* 0x0000006000007945 */ /* 0x000fe20003800000 */
[----:B------:R-:W-:-:S07]  /*108f0*/  IMAD.MOV.U32 R2, RZ, RZ, -0x1 ;  /* 0xffffffffff027424 */ /* 0x000fce00078e00ff */
[----:B------:R-:W-:Y:S05]  /*10900*/  WARPSYNC.COLLECTIVE R2, `(.L_x_334) ;  /* 0x00000000020c7348 */ /* 0x000fea0003c00000 */
[----:B------:R-:W-:Y:S02]  /*10910*/  ELECT P0, UR62, PT ;  /* 0x00000000003e782f */ /* 0x000fe40003800000 */
[----:B------:R-:W-:Y:S01]  /*10920*/  MOV R2, UR62 ;  /* 0x0000003e00027c02 */ /* 0x000fe20008000f00 */
[----:B------:R-:W-:Y:S10]  /*10930*/  ENDCOLLECTIVE ;  /* 0x000000000000791b */ /* 0x000ff40003800000 */
.L_x_334:
[----:B------:R-:W-:Y:S05]  /*10940*/  BSYNC B0 ;  /* 0x0000000000007941 */ /* 0x000fea0003800000 */
.L_x_333:
[----:B------:R-:W-:Y:S05]  /*10950*/  BRA `(.L_x_335) ;  /* 0xfffffff800087947 */ /* 0x000fea000383ffff */
.L_x_320:
[----:B0-----:R0:W1:Y:S02]  /*10960*/  SYNCS.PHASECHK.TRANS64.TRYWAIT P0, [R7+URZ], R2 ;  /* 0x00000002070075a7 */ /* 0x001064000800017f */
[----:B-1----:R-:W-:Y:S05]  /*10970*/  @!P0 NANOSLEEP.SYNCS 0x989680 ;  /* 0x009896800000895d */ /* 0x002fea0003900000 */
[----:B------:R-:W1:Y:S02]  /*10980*/  @!P0 SYNCS.PHASECHK.TRANS64 P0, [R7+URZ], R2 ;  /* 0x00000002070085a7 */ /* 0x000e64000800007f */
[----:B-1----:R-:W-:Y:S05]  /*10990*/  @!P0 BRA `(.L_x_320) ;  /* 0xfffffffc00f08947 */ /* 0x002fea000383ffff */
[----:B------:R-:W-:Y:S05]  /*109a0*/  BRA `(.L_x_336) ;  /* 0xfffffff8004c7947 */ /* 0x000fea000383ffff */
.L_x_321:
[----:B0-----:R0:W1:Y:S02]  /*109b0*/  SYNCS.PHASECHK.TRANS64.TRYWAIT P0, [R9+URZ], R4 ;  /* 0x00000004090075a7 */ /* 0x001064000800017f */
[----:B-1----:R-:W-:Y:S05]  /*109c0*/  @!P0 NANOSLEEP.SYNCS 0x989680 ;  /* 0x009896800000895d */ /* 0x002fea0003900000 */
[----:B------:R-:W1:Y:S02]  /*109d0*/  @!P0 SYNCS.PHASECHK.TRANS64 P0, [R9+URZ], R4 ;  /* 0x00000004090085a7 */ /* 0x000e64000800007f */
[----:B-1----:R-:W-:Y:S05]  /*109e0*/  @!P0 BRA `(.L_x_321) ;  /* 0xfffffffc00f08947 */ /* 0x002fea000383ffff */
[----:B------:R-:W-:Y:S05]  /*109f0*/  BRA `(.L_x_337) ;  /* 0xfffffff8005c7947 */ /* 0x000fea000383ffff */
.L_x_322:
[----:B0-----:R0:W1:Y:S02]  /*10a00*/  SYNCS.PHASECHK.TRANS64.TRYWAIT P0, [R6+URZ], R5 ;  /* 0x00000005060075a7 */ /* 0x001064000800017f */
[----:B-1----:R-:W-:Y:S05]  /*10a10*/  @!P0 NANOSLEEP.SYNCS 0x989680 ;  /* 0x009896800000895d */ /* 0x002fea0003900000 */
[----:B------:R-:W1:Y:S02]  /*10a20*/  @!P0 SYNCS.PHASECHK.TRANS64 P0, [R6+URZ], R5 ;  /* 0x00000005060085a7 */ /* 0x000e64000800007f */
[----:B-1----:R-:W-:Y:S05]  /*10a30*/  @!P0 BRA `(.L_x_322) ;  /* 0xfffffffc00f08947 */ /* 0x002fea000383ffff */
[----:B------:R-:W-:Y:S05]  /*10a40*/  BRA `(.L_x_338) ;  /* 0xfffffff8006c7947 */ /* 0x000fea000383ffff */
.L_x_323:
[----:B0-----:R0:W1:Y:S02]  /*10a50*/  SYNCS.PHASECHK.TRANS64.TRYWAIT P0, [R9+URZ], R4 ;  /* 0x00000004090075a7 */ /* 0x001064000800017f */
[----:B-1----:R-:W-:Y:S05]  /*10a60*/  @!P0 NANOSLEEP.SYNCS 0x989680 ;  /* 0x009896800000895d */ /* 0x002fea0003900000 */
[----:B------:R-:W1:Y:S02]  /*10a70*/  @!P0 SYNCS.PHASECHK.TRANS64 P0, [R9+URZ], R4 ;  /* 0x00000004090085a7 */ /* 0x000e64000800007f */
[----:B-1----:R-:W-:Y:S05]  /*10a80*/  @!P0 BRA `(.L_x_323) ;  /* 0xfffffffc00f08947 */ /* 0x002fea000383ffff */
[----:B------:R-:W-:Y:S05]  /*10a90*/  BRA `(.L_x_339) ;  /* 0xfffffff8007c7947 */ /* 0x000fea000383ffff */
.L_x_324:
[----:B0-----:R0:W1:Y:S02]  /*10aa0*/  SYNCS.PHASECHK.TRANS64.TRYWAIT P0, [R6+URZ], R5 ;  /* 0x00000005060075a7 */ /* 0x001064000800017f */
[----:B-1----:R-:W-:Y:S05]  /*10ab0*/  @!P0 NANOSLEEP.SYNCS 0x989680 ;  /* 0x009896800000895d */ /* 0x002fea0003900000 */
[----:B------:R-:W1:Y:S02]  /*10ac0*/  @!P0 SYNCS.PHASECHK.TRANS64 P0, [R6+URZ], R5 ;  /* 0x00000005060085a7 */ /* 0x000e64000800007f */
[----:B-1----:R-:W-:Y:S05]  /*10ad0*/  @!P0 BRA `(.L_x_324) ;  /* 0xfffffffc00f08947 */ /* 0x002fea000383ffff */
[----:B------:R-:W-:Y:S05]  /*10ae0*/  BRA `(.L_x_340) ;  /* 0xfffffff8008c7947 */ /* 0x000fea000383ffff */
.L_x_325:
[----:B0-----:R0:W1:Y:S02]  /*10af0*/  SYNCS.PHASECHK.TRANS64.TRYWAIT P0, [R9+URZ], R4 ;  /* 0x00000004090075a7 */ /* 0x001064000800017f */
[----:B-1----:R-:W-:Y:S05]  /*10b00*/  @!P0 NANOSLEEP.SYNCS 0x989680 ;  /* 0x009896800000895d */ /* 0x002fea0003900000 */
[----:B------:R-:W1:Y:S02]  /*10b10*/  @!P0 SYNCS.PHASECHK.TRANS64 P0, [R9+URZ], R4 ;  /* 0x00000004090085a7 */ /* 0x000e64000800007f */
[----:B-1----:R-:W-:Y:S05]  /*10b20*/  @!P0 BRA `(.L_x_325) ;  /* 0xfffffffc00f08947 */ /* 0x002fea000383ffff */
[----:B------:R-:W-:Y:S05]  /*10b30*/  BRA `(.L_x_341) ;  /* 0xfffffff8009c7947 */ /* 0x000fea000383ffff */
.L_x_326:
[----:B0-----:R0:W1:Y:S02]  /*10b40*/  SYNCS.PHASECHK.TRANS64.TRYWAIT P0, [R6+URZ], R5 ;  /* 0x00000005060075a7 */ /* 0x001064000800017f */
[----:B-1----:R-:W-:Y:S05]  /*10b50*/  @!P0 NANOSLEEP.SYNCS 0x989680 ;  /* 0x009896800000895d */ /* 0x002fea0003900000 */
[----:B------:R-:W1:Y:S02]  /*10b60*/  @!P0 SYNCS.PHASECHK.TRANS64 P0, [R6+URZ], R5 ;  /* 0x00000005060085a7 */ /* 0x000e64000800007f */
[----:B-1----:R-:W-:Y:S05]  /*10b70*/  @!P0 BRA `(.L_x_326) ;  /* 0xfffffffc00f08947 */ /* 0x002fea000383ffff */
[----:B------:R-:W-:Y:S05]  /*10b80*/  BRA `(.L_x_342) ;  /* 0xfffffff800ac7947 */ /* 0x000fea000383ffff */
.L_x_327:
[----:B-1----:R1:W2:Y:S02]  /*10b90*/  SYNCS.PHASECHK.TRANS64.TRYWAIT P0, [R9+URZ], R4 ;  /* 0x00000004090075a7 */ /* 0x0022a4000800017f */
[----:B--2---:R-:W-:Y:S05]  /*10ba0*/  @!P0 NANOSLEEP.SYNCS 0x989680 ;  /* 0x009896800000895d */ /* 0x004fea0003900000 */
[----:B------:R-:W2:Y:S02]  /*10bb0*/  @!P0 SYNCS.PHASECHK.TRANS64 P0, [R9+URZ], R4 ;  /* 0x00000004090085a7 */ /* 0x000ea4000800007f */
[----:B--2---:R-:W-:Y:S05]  /*10bc0*/  @!P0 BRA `(.L_x_327) ;  /* 0xfffffffc00f08947 */ /* 0x004fea000383ffff */
[----:B------:R-:W-:Y:S05]  /*10bd0*/  BRA `(.L_x_343) ;  /* 0xfffffff800b47947 */ /* 0x000fea000383ffff */
.L_x_344:
[----:B------:R-:W-:-:S00]  /*10be0*/  BRA `(.L_x_344) ;  /* 0xfffffffc00fc7947 */ /* 0x000fc0000383ffff */
[----:B------:R-:W-:-:S00]  /*10bf0*/  NOP ;  /* 0x0000000000007918 */ /* 0x000fc00000000000 */
        /* <DEDUP_REMOVED lines=8> */
.L_x_345:


//--------------------- .nv.shared._ZN7cutlass13device_kernelINS_4gemm6kernel13GemmUniversalIN4cute5tupleIJiiiiEEENS1_10collective13CollectiveMmaINS1_37MainloopSm90TmaGmmaWarpSpecializedFP8ILi9ENS5_IJNS4_1CILi2EEENSA_ILi4EEENSA_ILi1EEEEEENS1_35KernelTmaWarpSpecializedCooperativeEEENS5_IJNSA_ILi128EEENSA_ILi256EEENSA_ILi64EEEEEENS_12float_e4m3_tENS5_IJlSD_lEEESL_SM_NS4_8TiledMMAINS4_8MMA_AtomIJNS4_4SM904GMMA31MMA_64x256x32_F32E4M3E4M3_SS_TNILNSQ_7ScaleInE1ELSS_1EEEEEENS4_6LayoutINS5_IJSB_SD_SD_EEENS5_IJSD_NSA_ILi0EEESX_EEEEENS5_IJNS4_10UnderscoreES10_S10_EEEEENS4_23SM90_TMA_LOAD_MULTICASTENS4_14ComposedLayoutINS4_7SwizzleILi2ELi4ELi3EEENS4_18smem_ptr_flag_bitsILi8EEENSV_INS5_IJNSA_ILi8EEESJ_EEENS5_IJSJ_SD_EEEEEEEvNS4_8identityES13_S1D_vS1E_EENS_8epilogue10collective6detail29Sm90TmaWarpSpecializedAdapterINS1H_15DefaultEpilogueISL_SM_SM_NS1G_6thread17LinearCombinationISL_Li1EffLNS1L_9ScaleType4KindE0ELNS_15FloatRoundStyleE2ESL_EENS1_15EpilogueDefaultEEEEEvvEEEEvNT_6ParamsE --------------------------
	.section	.nv.shared._ZN7cutlass13device_kernelINS_4gemm6kernel13GemmUniversalIN4cute5tupleIJiiiiEEENS1_10collective13CollectiveMmaINS1_37MainloopSm90TmaGmmaWarpSpecializedFP8ILi9ENS5_IJNS4_1CILi2EEENSA_ILi4EEENSA_ILi1EEEEEENS1_35KernelTmaWarpSpecializedCooperativeEEENS5_IJNSA_ILi128EEENSA_ILi256EEENSA_ILi64EEEEEENS_12float_e4m3_tENS5_IJlSD_lEEESL_SM_NS4_8TiledMMAINS4_8MMA_AtomIJNS4_4SM904GMMA31MMA_64x256x32_F32E4M3E4M3_SS_TNILNSQ_7ScaleInE1ELSS_1EEEEEENS4_6LayoutINS5_IJSB_SD_SD_EEENS5_IJSD_NSA_ILi0EEESX_EEEEENS5_IJNS4_10UnderscoreES10_S10_EEEEENS4_23SM90_TMA_LOAD_MULTICASTENS4_14ComposedLayoutINS4_7SwizzleILi2ELi4ELi3EEENS4_18smem_ptr_flag_bitsILi8EEENSV_INS5_IJNSA_ILi8EEESJ_EEENS5_IJSJ_SD_EEEEEEEvNS4_8identityES13_S1D_vS1E_EENS_8epilogue10collective6detail29Sm90TmaWarpSpecializedAdapterINS1H_15DefaultEpilogueISL_SM_SM_NS1G_6thread17LinearCombinationISL_Li1EffLNS1L_9ScaleType4KindE0ELNS_15FloatRoundStyleE2ESL_EENS1_15EpilogueDefaultEEEEEvvEEEEvNT_6ParamsE,"aw",@nobits
	.sectionflags	@""
	.align	16
	.zero		1024


//--------------------- .nv.shared.reserved.0     --------------------------
	.section	.nv.shared.reserved.0,"aw",@nobits
	.weak		__nv_reservedSMEM_offset_0_alias
	.size		__nv_reservedSMEM_offset_0_alias, 0, 0
	.other		__nv_reservedSMEM_offset_0_alias,@"STO_CUDA_RESERVED_SHARED STV_DEFAULT"
__nv_reservedSMEM_offset_0_alias:
	.zero		0


//--------------------- .nv.global                --------------------------
	.section	.nv.global,"aw",@nobits
.nv.global:
	.type		_ZN40_INTERNAL_c2142692_4_k_cu_4848ea85_200564cute1_E,@object
	.size		_ZN40_INTERNAL_c2142692_4_k_cu_4848ea85_200564cute1_E,(_ZN40_INTERNAL_c2142692_4_k_cu_4848ea85_200564cuda3std3__45__cpo6cbeginE - _ZN40_INTERNAL_c2142692_4_k_cu_4848ea85_200564cute1_E)
_ZN40_INTERNAL_c2142692_4_k_cu_4848ea85_200564cute1_E:
	.zero		1
	.type		_ZN40_INTERNAL_c2142692_4_k_cu_4848ea85_200564cuda3std3__45__cpo6cbeginE,@object
	.size		_ZN40_INTERNAL_c2142692_4_k_cu_4848ea85_200564cuda3std3__45__cpo6cbeginE,(_ZN40_INTERNAL_c2142692_4_k_cu_4848ea85_200564cuda3std3__48in_placeE - _ZN40_INTERNAL_c2142692_4_k_cu_4848ea85_200564cuda3std3__45__cpo6cbeginE)
_ZN40_INTERNAL_c2142692_4_k_cu_4848ea85_200564cuda3std3__45__cpo6cbeginE:
	.zero		1
	.type		_ZN40_INTERNAL_c2142692_4_k_cu_4848ea85_200564cuda3std3__48in_placeE,@object
	.size		_ZN40_INTERNAL_c2142692_4_k_cu_4848ea85_200564cuda3std3__48in_placeE,(_ZN40_INTERNAL_c2142692_4_k_cu_4848ea85_200564cuda3std6ranges3__45__cpo9iter_moveE - _ZN40_INTERNAL_c2142692_4_k_cu_4848ea85_200564cuda3std3__48in_placeE)
_ZN40_INTERNAL_c2142692_4_k_cu_4848ea85_200564cuda3std3__48in_placeE:
	.zero		1
	.type		_ZN40_INTERNAL_c2142692_4_k_cu_4848ea85_200564cuda3std6ranges3__45__cpo9iter_moveE,@object
	.size		_ZN40_INTERNAL_c2142692_4_k_cu_4848ea85_200564cuda3std6ranges3__45__cpo9iter_moveE,(_ZN40_INTERNAL_c2142692_4_k_cu_4848ea85_200564cuda3std3__45__cpo5beginE - _ZN40_INTERNAL_c2142692_4_k_cu_4848ea85_200564cuda3std6ranges3__45__cpo9iter_moveE)
_ZN40_INTERNAL_c2142692_4_k_cu_4848ea85_200564cuda3std6ranges3__45__cpo9iter_moveE:
	.zero		1
	.type		_ZN40_INTERNAL_c2142692_4_k_cu_4848ea85_200564cuda3std3__45__cpo5beginE,@object
	.size		_ZN40_INTERNAL_c2142692_4_k_cu_4848ea85_200564cuda3std3__45__cpo5beginE,(_ZN40_INTERNAL_c2142692_4_k_cu_4848ea85_200564cuda3std3__442_GLOBAL__N__c2142692_4_k_cu_4848ea85_200566ignoreE - _ZN40_INTERNAL_c2142692_4_k_cu_4848ea85_200564cuda3std3__45__cpo5beginE)
_ZN40_INTERNAL_c2142692_4_k_cu_4848ea85_200564cuda3std3__45__cpo5beginE:
	.zero		1
	.type		_ZN40_INTERNAL_c2142692_4_k_cu_4848ea85_200564cuda3std3__442_GLOBAL__N__c2142692_4_k_cu_4848ea85_200566ignoreE,@object
	.size		_ZN40_INTERNAL_c2142692_4_k_cu_4848ea85_200564cuda3std3__442_GLOBAL__N__c2142692_4_k_cu_4848ea85_200566ignoreE,(_ZN40_INTERNAL_c2142692_4_k_cu_4848ea85_200564cute7productE - _ZN40_INTERNAL_c2142692_4_k_cu_4848ea85_200564cuda3std3__442_GLOBAL__N__c2142692_4_k_cu_4848ea85_200566ignoreE)
_ZN40_INTERNAL_c2142692_4_k_cu_4848ea85_200564cuda3std3__442_GLOBAL__N__c2142692_4_k_cu_4848ea85_200566ignoreE:
	.zero		1
	.type		_ZN40_INTERNAL_c2142692_4_k_cu_4848ea85_200564cute7productE,@object
	.size		_ZN40_INTERNAL_c2142692_4_k_cu_4848ea85_200564cute7productE,(_ZN40_INTERNAL_c2142692_4_k_cu_4848ea85_200564cuda3std3__45__cpo3endE - _ZN40_INTERNAL_c2142692_4_k_cu_4848ea85_200564cute7productE)
_ZN40_INTERNAL_c2142692_4_k_cu_4848ea85_200564cute7productE:
	.zero		1
	.type		_ZN40_INTERNAL_c2142692_4_k_cu_4848ea85_200564cuda3std3__45__cpo3endE,@object
	.size		_ZN40_INTERNAL_c2142692_4_k_cu_4848ea85_200564cuda3std3__45__cpo3endE,(_ZN40_INTERNAL_c2142692_4_k_cu_4848ea85_200564cuda3std3__419piecewise_constructE - _ZN40_INTERNAL_c2142692_4_k_cu_4848ea85_200564cuda3std3__45__cpo3endE)
_ZN40_INTERNAL_c2142692_4_k_cu_4848ea85_200564cuda3std3__45__cpo3endE:
	.zero		1
	.type		_ZN40_INTERNAL_c2142692_4_k_cu_4848ea85_200564cuda3std3__419piecewise_constructE,@object
	.size		_ZN40_INTERNAL_c2142692_4_k_cu_4848ea85_200564cuda3std3__419piecewise_constructE,(_ZN40_INTERNAL_c2142692_4_k_cu_4848ea85_200564cuda3std3__45__cpo4cendE - _ZN40_INTERNAL_c2142692_4_k_cu_4848ea85_200564cuda3std3__419piecewise_constructE)
_ZN40_INTERNAL_c2142692_4_k_cu_4848ea85_200564cuda3std3__419piecewise_constructE:
	.zero		1
	.type		_ZN40_INTERNAL_c2142692_4_k_cu_4848ea85_200564cuda3std3__45__cpo4cendE,@object
	.size		_ZN40_INTERNAL_c2142692_4_k_cu_4848ea85_200564cuda3std3__45__cpo4cendE,(_ZN40_INTERNAL_c2142692_4_k_cu_4848ea85_200564cuda3std6ranges3__45__cpo4swapE - _ZN40_INTERNAL_c2142692_4_k_cu_4848ea85_200564cuda3std3__45__cpo4cendE)
_ZN40_INTERNAL_c2142692_4_k_cu_4848ea85_200564cuda3std3__45__cpo4cendE:
	.zero		1
	.type		_ZN40_INTERNAL_c2142692_4_k_cu_4848ea85_200564cuda3std6ranges3__45__cpo4swapE,@object
	.size		_ZN40_INTERNAL_c2142692_4_k_cu_4848ea85_200564cuda3std6ranges3__45__cpo4swapE,(.L_7 - _ZN40_INTERNAL_c2142692_4_k_cu_4848ea85_200564cuda3std6ranges3__45__cpo4swapE)
_ZN40_INTERNAL_c2142692_4_k_cu_4848ea85_200564cuda3std6ranges3__45__cpo4swapE:
	.zero		1
.L_7:


//--------------------- .nv.constant0._ZN7cutlass13device_kernelINS_4gemm6kernel13GemmUniversalIN4cute5tupleIJiiiiEEENS1_10collective13CollectiveMmaINS1_37MainloopSm90TmaGmmaWarpSpecializedFP8ILi9ENS5_IJNS4_1CILi2EEENSA_ILi4EEENSA_ILi1EEEEEENS1_35KernelTmaWarpSpecializedCooperativeEEENS5_IJNSA_ILi128EEENSA_ILi256EEENSA_ILi64EEEEEENS_12float_e4m3_tENS5_IJlSD_lEEESL_SM_NS4_8TiledMMAINS4_8MMA_AtomIJNS4_4SM904GMMA31MMA_64x256x32_F32E4M3E4M3_SS_TNILNSQ_7ScaleInE1ELSS_1EEEEEENS4_6LayoutINS5_IJSB_SD_SD_EEENS5_IJSD_NSA_ILi0EEESX_EEEEENS5_IJNS4_10UnderscoreES10_S10_EEEEENS4_23SM90_TMA_LOAD_MULTICASTENS4_14ComposedLayoutINS4_7SwizzleILi2ELi4ELi3EEENS4_18smem_ptr_flag_bitsILi8EEENSV_INS5_IJNSA_ILi8EEESJ_EEENS5_IJSJ_SD_EEEEEEEvNS4_8identityES13_S1D_vS1E_EENS_8epilogue10collective6detail29Sm90TmaWarpSpecializedAdapterINS1H_15DefaultEpilogueISL_SM_SM_NS1G_6thread17LinearCombinationISL_Li1EffLNS1L_9ScaleType4KindE0ELNS_15FloatRoundStyleE2ESL_EENS1_15EpilogueDefaultEEEEEvvEEEEvNT_6ParamsE --------------------------
	.section	.nv.constant0._ZN7cutlass13device_kernelINS_4gemm6kernel13GemmUniversalIN4cute5tupleIJiiiiEEENS1_10collective13CollectiveMmaINS1_37MainloopSm90TmaGmmaWarpSpecializedFP8ILi9ENS5_IJNS4_1CILi2EEENSA_ILi4EEENSA_ILi1EEEEEENS1_35KernelTmaWarpSpecializedCooperativeEEENS5_IJNSA_ILi128EEENSA_ILi256EEENSA_ILi64EEEEEENS_12float_e4m3_tENS5_IJlSD_lEEESL_SM_NS4_8TiledMMAINS4_8MMA_AtomIJNS4_4SM904GMMA31MMA_64x256x32_F32E4M3E4M3_SS_TNILNSQ_7ScaleInE1ELSS_1EEEEEENS4_6LayoutINS5_IJSB_SD_SD_EEENS5_IJSD_NSA_ILi0EEESX_EEEEENS5_IJNS4_10UnderscoreES10_S10_EEEEENS4_23SM90_TMA_LOAD_MULTICASTENS4_14ComposedLayoutINS4_7SwizzleILi2ELi4ELi3EEENS4_18smem_ptr_flag_bitsILi8EEENSV_INS5_IJNSA_ILi8EEESJ_EEENS5_IJSJ_SD_EEEEEEEvNS4_8identityES13_S1D_vS1E_EENS_8epilogue10collective6detail29Sm90TmaWarpSpecializedAdapterINS1H_15DefaultEpilogueISL_SM_SM_NS1G_6thread17LinearCombinationISL_Li1EffLNS1L_9ScaleType4KindE0ELNS_15FloatRoundStyleE2ESL_EENS1_15EpilogueDefaultEEEEEvvEEEEvNT_6ParamsE,"a",@progbits
	.sectionflags	@""
	.align	4
.nv.constant0._ZN7cutlass13device_kernelINS_4gemm6kernel13GemmUniversalIN4cute5tupleIJiiiiEEENS1_10collective13CollectiveMmaINS1_37MainloopSm90TmaGmmaWarpSpecializedFP8ILi9ENS5_IJNS4_1CILi2EEENSA_ILi4EEENSA_ILi1EEEEEENS1_35KernelTmaWarpSpecializedCooperativeEEENS5_IJNSA_ILi128EEENSA_ILi256EEENSA_ILi64EEEEEENS_12float_e4m3_tENS5_IJlSD_lEEESL_SM_NS4_8TiledMMAINS4_8MMA_AtomIJNS4_4SM904GMMA31MMA_64x256x32_F32E4M3E4M3_SS_TNILNSQ_7ScaleInE1ELSS_1EEEEEENS4_6LayoutINS5_IJSB_SD_SD_EEENS5_IJSD_NSA_ILi0EEESX_EEEEENS5_IJNS4_10UnderscoreES10_S10_EEEEENS4_23SM90_TMA_LOAD_MULTICASTENS4_14ComposedLayoutINS4_7SwizzleILi2ELi4ELi3EEENS4_18smem_ptr_flag_bitsILi8EEENSV_INS5_IJNSA_ILi8EEESJ_EEENS5_IJSJ_SD_EEEEEEEvNS4_8identityES13_S1D_vS1E_EENS_8epilogue10collective6detail29Sm90TmaWarpSpecializedAdapterINS1H_15DefaultEpilogueISL_SM_SM_NS1G_6thread17LinearCombinationISL_Li1EffLNS1L_9ScaleType4KindE0ELNS_15FloatRoundStyleE2ESL_EENS1_15EpilogueDefaultEEEEEvvEEEEvNT_6ParamsE:
	.zero		1664


//--------------------- SYMBOLS --------------------------

	.type		.nv.reservedSmem.offset0,@object
	.size		.nv.reservedSmem.offset0,0x4
